	.target	sm_90a

	.elftype	@"ET_EXEC"


//--------------------- .note.nv.tkinfo           --------------------------
	.section	.note.nv.tkinfo,"",@"SHT_NOTE"
	.sectionflags	@"SHF_NOTE_NV_TKINFO"
	.tkinfo
        /*0018*/ 	.word	0x00000002
        /*0030*/ 	.string	""
        /*0030*/ 	.string	"ptxas"
        /*0030*/ 	.string	"Cuda compilation tools, release 13.0, V13.0.88"
        /*0030*/ 	.string	"Build cuda_13.0.r13.0/compiler.36424714_0"
        /*0030*/ 	.string	"-arch sm_90a -m 64 "



//--------------------- .note.nv.cuinfo           --------------------------
	.section	.note.nv.cuinfo,"",@"SHT_NOTE"
	.sectionflags	@"SHF_NOTE_NV_CUINFO"
        /*0018*/ 	.short	0x0002
        /*001a*/ 	.short	0x005a
        /*001c*/ 	.short	0x0082
	.zero		2


//--------------------- .nv.info                  --------------------------
	.section	.nv.info,"",@"SHT_CUDA_INFO"
	.align	4


	//----- nvinfo : EIATTR_REGCOUNT
	.align		4
        /*0000*/ 	.byte	0x04, 0x2f
        /*0002*/ 	.short	(.L_12 - .L_11)
	.align		4
.L_11:
        /*0004*/ 	.word	index@(_ZN7cutlass13device_kernelINS_4gemm6kernel13GemmUniversalIN4cute5tupleIJiiiiEEENS1_10collective13CollectiveMmaINS1_40MainloopSm90TmaGmmaWarpSpecializedSparseILi8ENS5_IJNS4_1CILi2EEENSA_ILi1EEESC_EEENS1_35KernelTmaWarpSpecializedCooperativeEEENS5_IJNSA_ILi256EEENSA_ILi64EEESH_EEENS_10bfloat16_tENS5_IJNS4_6LayoutINS5_IJiNS5_IJSB_iEEEiEEENS5_IJlNS5_IJSC_SB_EEElEEEEENSK_INS5_IJNS5_IJNS5_IJNSA_ILi8EEESB_NSA_ILi4EEEEEEiEEENS5_IJNS5_IJNSA_ILi16EEESB_SB_EEEiEEEiEEENS5_IJNS5_IJNS5_IJSH_SU_NSA_ILi1024EEEEEENSA_ILi4096EEEEEENS5_IJNS5_IJSC_NSA_ILi512EEENSA_ILi32EEEEEElEEElEEEEEEEESJ_NS5_IJlSC_lEEENS4_8TiledMMAINS4_8MMA_AtomIJNS4_4SM904GMMA6SPARSE28GMMA_64x64x32_F32BF16BF16_SSILNS1D_5MajorE0ELS1G_0ELNS1D_7ScaleInE1ELS1H_1ELNS1D_9SparseSelE0EEEEEENSK_ISD_NS5_IJSC_NSA_ILi0EEES1L_EEEEENS5_IJNS4_10UnderscoreES1O_S1O_EEEEENS4_13SM90_TMA_LOADENS4_14ComposedLayoutINS4_7SwizzleILi2ELi4ELi3EEENS4_25smem_sparse_ptr_flag_bitsILi2ELi16EEENSK_INS5_IJNS5_IJSC_SQ_EEENS5_IJSB_S13_EEEEEENS5_IJNS5_IJS1L_SH_EEESN_EEEEEEEvNS4_8identityENS4_23SM90_TMA_LOAD_MULTICASTENS1S_INS1T_ILi3ELi4ELi3EEENS4_18smem_ptr_flag_bitsILi16EEENSK_INS5_IJSQ_SH_EEENS5_IJSH_SC_EEEEEEEvS24_EENS_8epilogue10collective6detail29Sm90TmaWarpSpecializedAdapterINS2F_15DefaultEpilogueIfNS5_IJSC_llEEES2J_NS2E_6thread17LinearCombinationIfLi1EffLNS2K_9ScaleType4KindE0ELNS_15FloatRoundStyleE2EfEENS1_15EpilogueDefaultEEEEEvvEEEEvNT_6ParamsE)
        /*0008*/ 	.word	0x000000a8


	//----- nvinfo : EIATTR_FRAME_SIZE
	.align		4
.L_12:
        /*000c*/ 	.byte	0x04, 0x11
        /*000e*/ 	.short	(.L_14 - .L_13)
	.align		4
.L_13:
        /*0010*/ 	.word	index@(_ZN7cutlass13device_kernelINS_4gemm6kernel13GemmUniversalIN4cute5tupleIJiiiiEEENS1_10collective13CollectiveMmaINS1_40MainloopSm90TmaGmmaWarpSpecializedSparseILi8ENS5_IJNS4_1CILi2EEENSA_ILi1EEESC_EEENS1_35KernelTmaWarpSpecializedCooperativeEEENS5_IJNSA_ILi256EEENSA_ILi64EEESH_EEENS_10bfloat16_tENS5_IJNS4_6LayoutINS5_IJiNS5_IJSB_iEEEiEEENS5_IJlNS5_IJSC_SB_EEElEEEEENSK_INS5_IJNS5_IJNS5_IJNSA_ILi8EEESB_NSA_ILi4EEEEEEiEEENS5_IJNS5_IJNSA_ILi16EEESB_SB_EEEiEEEiEEENS5_IJNS5_IJNS5_IJSH_SU_NSA_ILi1024EEEEEENSA_ILi4096EEEEEENS5_IJNS5_IJSC_NSA_ILi512EEENSA_ILi32EEEEEElEEElEEEEEEEESJ_NS5_IJlSC_lEEENS4_8TiledMMAINS4_8MMA_AtomIJNS4_4SM904GMMA6SPARSE28GMMA_64x64x32_F32BF16BF16_SSILNS1D_5MajorE0ELS1G_0ELNS1D_7ScaleInE1ELS1H_1ELNS1D_9SparseSelE0EEEEEENSK_ISD_NS5_IJSC_NSA_ILi0EEES1L_EEEEENS5_IJNS4_10UnderscoreES1O_S1O_EEEEENS4_13SM90_TMA_LOADENS4_14ComposedLayoutINS4_7SwizzleILi2ELi4ELi3EEENS4_25smem_sparse_ptr_flag_bitsILi2ELi16EEENSK_INS5_IJNS5_IJSC_SQ_EEENS5_IJSB_S13_EEEEEENS5_IJNS5_IJS1L_SH_EEESN_EEEEEEEvNS4_8identityENS4_23SM90_TMA_LOAD_MULTICASTENS1S_INS1T_ILi3ELi4ELi3EEENS4_18smem_ptr_flag_bitsILi16EEENSK_INS5_IJSQ_SH_EEENS5_IJSH_SC_EEEEEEEvS24_EENS_8epilogue10collective6detail29Sm90TmaWarpSpecializedAdapterINS2F_15DefaultEpilogueIfNS5_IJSC_llEEES2J_NS2E_6thread17LinearCombinationIfLi1EffLNS2K_9ScaleType4KindE0ELNS_15FloatRoundStyleE2EfEENS1_15EpilogueDefaultEEEEEvvEEEEvNT_6ParamsE)
        /*0014*/ 	.word	0x00000000


	//----- nvinfo : EIATTR_MIN_STACK_SIZE
	.align		4
.L_14:
        /*0018*/ 	.byte	0x04, 0x12
        /*001a*/ 	.short	(.L_16 - .L_15)
	.align		4
.L_15:
        /*001c*/ 	.word	index@(_ZN7cutlass13device_kernelINS_4gemm6kernel13GemmUniversalIN4cute5tupleIJiiiiEEENS1_10collective13CollectiveMmaINS1_40MainloopSm90TmaGmmaWarpSpecializedSparseILi8ENS5_IJNS4_1CILi2EEENSA_ILi1EEESC_EEENS1_35KernelTmaWarpSpecializedCooperativeEEENS5_IJNSA_ILi256EEENSA_ILi64EEESH_EEENS_10bfloat16_tENS5_IJNS4_6LayoutINS5_IJiNS5_IJSB_iEEEiEEENS5_IJlNS5_IJSC_SB_EEElEEEEENSK_INS5_IJNS5_IJNS5_IJNSA_ILi8EEESB_NSA_ILi4EEEEEEiEEENS5_IJNS5_IJNSA_ILi16EEESB_SB_EEEiEEEiEEENS5_IJNS5_IJNS5_IJSH_SU_NSA_ILi1024EEEEEENSA_ILi4096EEEEEENS5_IJNS5_IJSC_NSA_ILi512EEENSA_ILi32EEEEEElEEElEEEEEEEESJ_NS5_IJlSC_lEEENS4_8TiledMMAINS4_8MMA_AtomIJNS4_4SM904GMMA6SPARSE28GMMA_64x64x32_F32BF16BF16_SSILNS1D_5MajorE0ELS1G_0ELNS1D_7ScaleInE1ELS1H_1ELNS1D_9SparseSelE0EEEEEENSK_ISD_NS5_IJSC_NSA_ILi0EEES1L_EEEEENS5_IJNS4_10UnderscoreES1O_S1O_EEEEENS4_13SM90_TMA_LOADENS4_14ComposedLayoutINS4_7SwizzleILi2ELi4ELi3EEENS4_25smem_sparse_ptr_flag_bitsILi2ELi16EEENSK_INS5_IJNS5_IJSC_SQ_EEENS5_IJSB_S13_EEEEEENS5_IJNS5_IJS1L_SH_EEESN_EEEEEEEvNS4_8identityENS4_23SM90_TMA_LOAD_MULTICASTENS1S_INS1T_ILi3ELi4ELi3EEENS4_18smem_ptr_flag_bitsILi16EEENSK_INS5_IJSQ_SH_EEENS5_IJSH_SC_EEEEEEEvS24_EENS_8epilogue10collective6detail29Sm90TmaWarpSpecializedAdapterINS2F_15DefaultEpilogueIfNS5_IJSC_llEEES2J_NS2E_6thread17LinearCombinationIfLi1EffLNS2K_9ScaleType4KindE0ELNS_15FloatRoundStyleE2EfEENS1_15EpilogueDefaultEEEEEvvEEEEvNT_6ParamsE)
        /*0020*/ 	.word	0x00000000
.L_16:


//--------------------- .nv.compat                --------------------------
	.section	.nv.compat,"",@"SHT_CUDA_COMPAT_INFO"
	.align	4
        /*0000*/ 	.byte	0x02, 0x09, 0x01, 0x00, 0x02, 0x02, 0x04, 0x00, 0x02, 0x05, 0x05, 0x00, 0x03, 0x07, 0x01, 0x01
        /*0010*/ 	.byte	0x02, 0x03, 0x01, 0x00, 0x02, 0x06, 0x01, 0x00, 0x04, 0x0b, 0x08, 0x00, 0x00, 0x00, 0x00, 0x00
        /*0020*/ 	.byte	0x00, 0x00, 0x00, 0x00


//--------------------- .nv.info._ZN7cutlass13device_kernelINS_4gemm6kernel13GemmUniversalIN4cute5tupleIJiiiiEEENS1_10collective13CollectiveMmaINS1_40MainloopSm90TmaGmmaWarpSpecializedSparseILi8ENS5_IJNS4_1CILi2EEENSA_ILi1EEESC_EEENS1_35KernelTmaWarpSpecializedCooperativeEEENS5_IJNSA_ILi256EEENSA_ILi64EEESH_EEENS_10bfloat16_tENS5_IJNS4_6LayoutINS5_IJiNS5_IJSB_iEEEiEEENS5_IJlNS5_IJSC_SB_EEElEEEEENSK_INS5_IJNS5_IJNS5_IJNSA_ILi8EEESB_NSA_ILi4EEEEEEiEEENS5_IJNS5_IJNSA_ILi16EEESB_SB_EEEiEEEiEEENS5_IJNS5_IJNS5_IJSH_SU_NSA_ILi1024EEEEEENSA_ILi4096EEEEEENS5_IJNS5_IJSC_NSA_ILi512EEENSA_ILi32EEEEEElEEElEEEEEEEESJ_NS5_IJlSC_lEEENS4_8TiledMMAINS4_8MMA_AtomIJNS4_4SM904GMMA6SPARSE28GMMA_64x64x32_F32BF16BF16_SSILNS1D_5MajorE0ELS1G_0ELNS1D_7ScaleInE1ELS1H_1ELNS1D_9SparseSelE0EEEEEENSK_ISD_NS5_IJSC_NSA_ILi0EEES1L_EEEEENS5_IJNS4_10UnderscoreES1O_S1O_EEEEENS4_13SM90_TMA_LOADENS4_14ComposedLayoutINS4_7SwizzleILi2ELi4ELi3EEENS4_25smem_sparse_ptr_flag_bitsILi2ELi16EEENSK_INS5_IJNS5_IJSC_SQ_EEENS5_IJSB_S13_EEEEEENS5_IJNS5_IJS1L_SH_EEESN_EEEEEEEvNS4_8identityENS4_23SM90_TMA_LOAD_MULTICASTENS1S_INS1T_ILi3ELi4ELi3EEENS4_18smem_ptr_flag_bitsILi16EEENSK_INS5_IJSQ_SH_EEENS5_IJSH_SC_EEEEEEEvS24_EENS_8epilogue10collective6detail29Sm90TmaWarpSpecializedAdapterINS2F_15DefaultEpilogueIfNS5_IJSC_llEEES2J_NS2E_6thread17LinearCombinationIfLi1EffLNS2K_9ScaleType4KindE0ELNS_15FloatRoundStyleE2EfEENS1_15EpilogueDefaultEEEEEvvEEEEvNT_6ParamsE --------------------------
	.section	.nv.info._ZN7cutlass13device_kernelINS_4gemm6kernel13GemmUniversalIN4cute5tupleIJiiiiEEENS1_10collective13CollectiveMmaINS1_40MainloopSm90TmaGmmaWarpSpecializedSparseILi8ENS5_IJNS4_1CILi2EEENSA_ILi1EEESC_EEENS1_35KernelTmaWarpSpecializedCooperativeEEENS5_IJNSA_ILi256EEENSA_ILi64EEESH_EEENS_10bfloat16_tENS5_IJNS4_6LayoutINS5_IJiNS5_IJSB_iEEEiEEENS5_IJlNS5_IJSC_SB_EEElEEEEENSK_INS5_IJNS5_IJNS5_IJNSA_ILi8EEESB_NSA_ILi4EEEEEEiEEENS5_IJNS5_IJNSA_ILi16EEESB_SB_EEEiEEEiEEENS5_IJNS5_IJNS5_IJSH_SU_NSA_ILi1024EEEEEENSA_ILi4096EEEEEENS5_IJNS5_IJSC_NSA_ILi512EEENSA_ILi32EEEEEElEEElEEEEEEEESJ_NS5_IJlSC_lEEENS4_8TiledMMAINS4_8MMA_AtomIJNS4_4SM904GMMA6SPARSE28GMMA_64x64x32_F32BF16BF16_SSILNS1D_5MajorE0ELS1G_0ELNS1D_7ScaleInE1ELS1H_1ELNS1D_9SparseSelE0EEEEEENSK_ISD_NS5_IJSC_NSA_ILi0EEES1L_EEEEENS5_IJNS4_10UnderscoreES1O_S1O_EEEEENS4_13SM90_TMA_LOADENS4_14ComposedLayoutINS4_7SwizzleILi2ELi4ELi3EEENS4_25smem_sparse_ptr_flag_bitsILi2ELi16EEENSK_INS5_IJNS5_IJSC_SQ_EEENS5_IJSB_S13_EEEEEENS5_IJNS5_IJS1L_SH_EEESN_EEEEEEEvNS4_8identityENS4_23SM90_TMA_LOAD_MULTICASTENS1S_INS1T_ILi3ELi4ELi3EEENS4_18smem_ptr_flag_bitsILi16EEENSK_INS5_IJSQ_SH_EEENS5_IJSH_SC_EEEEEEEvS24_EENS_8epilogue10collective6detail29Sm90TmaWarpSpecializedAdapterINS2F_15DefaultEpilogueIfNS5_IJSC_llEEES2J_NS2E_6thread17LinearCombinationIfLi1EffLNS2K_9ScaleType4KindE0ELNS_15FloatRoundStyleE2EfEENS1_15EpilogueDefaultEEEEEvvEEEEvNT_6ParamsE,"",@"SHT_CUDA_INFO"
	.sectionflags	@""
	.align	4


	//----- nvinfo : EIATTR_CUDA_API_VERSION
	.align		4
        /*0000*/ 	.byte	0x04, 0x37
        /*0002*/ 	.short	(.L_18 - .L_17)
.L_17:
        /*0004*/ 	.word	0x00000082


	//----- nvinfo : EIATTR_KPARAM_INFO
	.align		4
.L_18:
        /*0008*/ 	.byte	0x04, 0x17
        /*000a*/ 	.short	(.L_20 - .L_19)
.L_19:
        /*000c*/ 	.word	0x00000000
        /*0010*/ 	.short	0x0000
        /*0012*/ 	.short	0x0070
        /*0014*/ 	.byte	0x00, 0xf0, 0x01, 0x14


	//----- nvinfo : EIATTR_SPARSE_MMA_MASK
	.align		4
.L_20:
        /*0018*/ 	.byte	0x03, 0x50
        /*001a*/ 	.short	0x0002


	//----- nvinfo : EIATTR_MAXREG_COUNT
	.align		4
        /*001c*/ 	.byte	0x03, 0x1b
        /*001e*/ 	.short	0x00a8


	//----- nvinfo : EIATTR_NUM_BARRIERS
	.align		4
        /*0020*/ 	.byte	0x02, 0x4c
        /*0022*/ 	.byte	0x01
	.zero		1


	//----- nvinfo : EIATTR_MERCURY_ISA_VERSION
	.align		4
        /*0024*/ 	.byte	0x03, 0x5f
        /*0026*/ 	.short	0x0101


	//----- nvinfo : EIATTR_INT_WARP_WIDE_INSTR_OFFSETS
	.align		4
        /*0028*/ 	.byte	0x04, 0x31
        /*002a*/ 	.short	(.L_22 - .L_21)


	//   ....[0]....
.L_21:
        /*002c*/ 	.word	0x000005e0


	//   ....[1]....
        /*0030*/ 	.word	0x00000600


	//   ....[2]....
        /*0034*/ 	.word	0x00000770


	//----- nvinfo : EIATTR_COOP_GROUP_MASK_REGIDS
	.align		4
.L_22:
        /*0038*/ 	.byte	0x04, 0x29
        /*003a*/ 	.short	(.L_24 - .L_23)


	//   ....[0]....
.L_23:
        /*003c*/ 	.word	0xffffffff


	//   ....[1]....
        /*0040*/ 	.word	0xffffffff


	//   ....[2]....
        /*0044*/ 	.word	0xffffffff


	//   ....[3]....
        /*0048*/ 	.word	0xffffffff


	//   ....[4]....
        /*004c*/ 	.word	0xffffffff


	//   ....[5]....
        /*0050*/ 	.word	0xffffffff


	//----- nvinfo : EIATTR_COOP_GROUP_INSTR_OFFSETS
	.align		4
.L_24:
        /*0054*/ 	.byte	0x04, 0x28
        /*0056*/ 	.short	(.L_26 - .L_25)


	//   ....[0]....
.L_25:
        /*0058*/ 	.word	0x00000060


	//   ....[1]....
        /*005c*/ 	.word	0x00000070


	//   ....[2]....
        /*0060*/ 	.word	0x00000160


	//   ....[3]....
        /*0064*/ 	.word	0x000003c0


	//   ....[4]....
        /*0068*/ 	.word	0x000008d0


	//   ....[5]....
        /*006c*/ 	.word	0x00001570


	//----- nvinfo : EIATTR_REG_RECONFIG
	.align		4
.L_26:
        /*0070*/ 	.byte	0x01, 0x54
	.zero		2


	//----- nvinfo : EIATTR_MBARRIER_INSTR_OFFSETS
	.align		4
        /*0074*/ 	.byte	0x04, 0x39
        /*0076*/ 	.short	(.L_28 - .L_27)


	//   ....[0]....
.L_27:
        /*0078*/ 	.word	0x00000280
        /*007c*/ 	.word	0x000000ff
        /*0080*/ 	.word	0x00000000
        /*0084*/ 	.short	0x0100
        /*0086*/ 	.byte	0x08
	.zero		1


	//   ....[1]....
        /*0088*/ 	.word	0x00000290
        /*008c*/ 	.word	0x000000ff
        /*0090*/ 	.word	0x00000040
        /*0094*/ 	.short	0x0100
        /*0096*/ 	.byte	0x08
	.zero		1


	//   ....[2]....
        /*0098*/ 	.word	0x000002a0
        /*009c*/ 	.word	0x000000ff
        /*00a0*/ 	.word	0x00000008
        /*00a4*/ 	.short	0x0100
        /*00a6*/ 	.byte	0x08
	.zero		1


	//   ....[3]....
        /*00a8*/ 	.word	0x000002b0
        /*00ac*/ 	.word	0x000000ff
        /*00b0*/ 	.word	0x00000048
        /*00b4*/ 	.short	0x0100
        /*00b6*/ 	.byte	0x08
	.zero		1


	//   ....[4]....
        /*00b8*/ 	.word	0x000002c0
        /*00bc*/ 	.word	0x000000ff
        /*00c0*/ 	.word	0x00000010
        /*00c4*/ 	.short	0x0100
        /*00c6*/ 	.byte	0x08
	.zero		1


	//   ....[5]....
        /*00c8*/ 	.word	0x000002d0
        /*00cc*/ 	.word	0x000000ff
        /*00d0*/ 	.word	0x00000050
        /*00d4*/ 	.short	0x0100
        /*00d6*/ 	.byte	0x08
	.zero		1


	//   ....[6]....
        /*00d8*/ 	.word	0x000002e0
        /*00dc*/ 	.word	0x000000ff
        /*00e0*/ 	.word	0x00000018
        /*00e4*/ 	.short	0x0100
        /*00e6*/ 	.byte	0x08
	.zero		1


	//   ....[7]....
        /*00e8*/ 	.word	0x000002f0
        /*00ec*/ 	.word	0x000000ff
        /*00f0*/ 	.word	0x00000058
        /*00f4*/ 	.short	0x0100
        /*00f6*/ 	.byte	0x08
	.zero		1


	//   ....[8]....
        /*00f8*/ 	.word	0x00000300
        /*00fc*/ 	.word	0x000000ff
        /*0100*/ 	.word	0x00000020
        /*0104*/ 	.short	0x0100
        /*0106*/ 	.byte	0x08
	.zero		1


	//   ....[9]....
        /*0108*/ 	.word	0x00000310
        /*010c*/ 	.word	0x000000ff
        /*0110*/ 	.word	0x00000060
        /*0114*/ 	.short	0x0100
        /*0116*/ 	.byte	0x08
	.zero		1


	//   ....[10]....
        /*0118*/ 	.word	0x00000320
        /*011c*/ 	.word	0x000000ff
        /*0120*/ 	.word	0x00000028
        /*0124*/ 	.short	0x0100
        /*0126*/ 	.byte	0x08
	.zero		1


	//   ....[11]....
        /*0128*/ 	.word	0x00000330
        /*012c*/ 	.word	0x000000ff
        /*0130*/ 	.word	0x00000068
        /*0134*/ 	.short	0x0100
        /*0136*/ 	.byte	0x08
	.zero		1


	//   ....[12]....
        /*0138*/ 	.word	0x00000340
        /*013c*/ 	.word	0x000000ff
        /*0140*/ 	.word	0x00000030
        /*0144*/ 	.short	0x0100
        /*0146*/ 	.byte	0x08
	.zero		1


	//   ....[13]....
        /*0148*/ 	.word	0x00000350
        /*014c*/ 	.word	0x000000ff
        /*0150*/ 	.word	0x00000070
        /*0154*/ 	.short	0x0100
        /*0156*/ 	.byte	0x08
	.zero		1


	//   ....[14]....
        /*0158*/ 	.word	0x00000360
        /*015c*/ 	.word	0x000000ff
        /*0160*/ 	.word	0x00000038
        /*0164*/ 	.short	0x0100
        /*0166*/ 	.byte	0x08
	.zero		1


	//   ....[15]....
        /*0168*/ 	.word	0x00000370
        /*016c*/ 	.word	0x000000ff
        /*0170*/ 	.word	0x00000078
        /*0174*/ 	.short	0x0100
        /*0176*/ 	.byte	0x08
	.zero		1


	//   ....[16]....
        /*0178*/ 	.word	0x000007f0
        /*017c*/ 	.word	0x000000ff
        /*0180*/ 	.word	0x00000090
        /*0184*/ 	.short	0x0100
        /*0186*/ 	.byte	0x06
	.zero		1


	//   ....[17]....
        /*0188*/ 	.word	0x00000880
        /*018c*/ 	.word	0x000000ff
        /*0190*/ 	.word	0x00000098
        /*0194*/ 	.short	0x0100
        /*0196*/ 	.byte	0x06
	.zero		1


	//   ....[18]....
        /*0198*/ 	.word	0x00001930
        /*019c*/ 	.word	0x000000ff
        /*01a0*/ 	.word	0x00000000
        /*01a4*/ 	.short	0x010a
        /*01a6*/ 	.byte	0x08
	.zero		1


	//   ....[19]....
        /*01a8*/ 	.word	0x00001990
        /*01ac*/ 	.word	0x000000ff
        /*01b0*/ 	.word	0x00000000
        /*01b4*/ 	.short	0x010a
        /*01b6*/ 	.byte	0x08
	.zero		1


	//   ....[20]....
        /*01b8*/ 	.word	0x00001bb0
        /*01bc*/ 	.word	0x0000000e
        /*01c0*/ 	.word	0x00000000
        /*01c4*/ 	.short	0x0101
        /*01c6*/ 	.byte	0x3f
	.zero		1


	//   ....[21]....
        /*01c8*/ 	.word	0x000076e0
        /*01cc*/ 	.word	0x00000014
        /*01d0*/ 	.word	0x00000040
        /*01d4*/ 	.short	0x010a
        /*01d6*/ 	.byte	0x3f
	.zero		1


	//   ....[22]....
        /*01d8*/ 	.word	0x00007b50
        /*01dc*/ 	.word	0x00000007
        /*01e0*/ 	.word	0x00000098
        /*01e4*/ 	.short	0x0101
        /*01e6*/ 	.byte	0x3f
	.zero		1


	//   ....[23]....
        /*01e8*/ 	.word	0x00008270
        /*01ec*/ 	.word	0x00000005
        /*01f0*/ 	.word	0x00000000
        /*01f4*/ 	.short	0x010a
        /*01f6*/ 	.byte	0x3f
	.zero		1


	//   ....[24]....
        /*01f8*/ 	.word	0x000082f0
        /*01fc*/ 	.word	0x00000007
        /*0200*/ 	.word	0x00000000
        /*0204*/ 	.short	0x010a
        /*0206*/ 	.byte	0x3f
	.zero		1


	//   ....[25]....
        /*0208*/ 	.word	0x00008380
        /*020c*/ 	.word	0x00000006
        /*0210*/ 	.word	0x00000000
        /*0214*/ 	.short	0x010a
        /*0216*/ 	.byte	0x3f
	.zero		1


	//   ....[26]....
        /*0218*/ 	.word	0x00008410
        /*021c*/ 	.word	0x00000009
        /*0220*/ 	.word	0x00000000
        /*0224*/ 	.short	0x010a
        /*0226*/ 	.byte	0x3f
	.zero		1


	//   ....[27]....
        /*0228*/ 	.word	0x000084a0
        /*022c*/ 	.word	0x00000006
        /*0230*/ 	.word	0x00000000
        /*0234*/ 	.short	0x010a
        /*0236*/ 	.byte	0x3f
	.zero		1


	//   ....[28]....
        /*0238*/ 	.word	0x00008530
        /*023c*/ 	.word	0x00000009
        /*0240*/ 	.word	0x00000000
        /*0244*/ 	.short	0x010a
        /*0246*/ 	.byte	0x3f
	.zero		1


	//   ....[29]....
        /*0248*/ 	.word	0x000085c0
        /*024c*/ 	.word	0x00000006
        /*0250*/ 	.word	0x00000000
        /*0254*/ 	.short	0x010a
        /*0256*/ 	.byte	0x3f
	.zero		1


	//   ....[30]....
        /*0258*/ 	.word	0x00008650
        /*025c*/ 	.word	0x00000003
        /*0260*/ 	.word	0x00000000
        /*0264*/ 	.short	0x010a
        /*0266*/ 	.byte	0x3f
	.zero		1


	//   ....[31]....
        /*0268*/ 	.word	0x000086c0
        /*026c*/ 	.word	0x0000000f
        /*0270*/ 	.word	0x00000000
        /*0274*/ 	.short	0x010a
        /*0276*/ 	.byte	0x3f
	.zero		1


	//   ....[32]....
        /*0278*/ 	.word	0x00008790
        /*027c*/ 	.word	0x00000014
        /*0280*/ 	.word	0x00000040
        /*0284*/ 	.short	0x010a
        /*0286*/ 	.byte	0x3f
	.zero		1


	//   ....[33]....
        /*0288*/ 	.word	0x00008860
        /*028c*/ 	.word	0x00000005
        /*0290*/ 	.word	0x00000000
        /*0294*/ 	.short	0x010a
        /*0296*/ 	.byte	0x3f
	.zero		1


	//   ....[34]....
        /*0298*/ 	.word	0x000088b0
        /*029c*/ 	.word	0x00000007
        /*02a0*/ 	.word	0x00000000
        /*02a4*/ 	.short	0x010a
        /*02a6*/ 	.byte	0x3f
	.zero		1


	//   ....[35]....
        /*02a8*/ 	.word	0x00008900
        /*02ac*/ 	.word	0x00000006
        /*02b0*/ 	.word	0x00000000
        /*02b4*/ 	.short	0x010a
        /*02b6*/ 	.byte	0x3f
	.zero		1


	//   ....[36]....
        /*02b8*/ 	.word	0x00008950
        /*02bc*/ 	.word	0x00000009
        /*02c0*/ 	.word	0x00000000
        /*02c4*/ 	.short	0x010a
        /*02c6*/ 	.byte	0x3f
	.zero		1


	//   ....[37]....
        /*02c8*/ 	.word	0x000089a0
        /*02cc*/ 	.word	0x00000006
        /*02d0*/ 	.word	0x00000000
        /*02d4*/ 	.short	0x010a
        /*02d6*/ 	.byte	0x3f
	.zero		1


	//   ....[38]....
        /*02d8*/ 	.word	0x000089f0
        /*02dc*/ 	.word	0x00000009
        /*02e0*/ 	.word	0x00000000
        /*02e4*/ 	.short	0x010a
        /*02e6*/ 	.byte	0x3f
	.zero		1


	//   ....[39]....
        /*02e8*/ 	.word	0x00008a40
        /*02ec*/ 	.word	0x00000006
        /*02f0*/ 	.word	0x00000000
        /*02f4*/ 	.short	0x010a
        /*02f6*/ 	.byte	0x3f
	.zero		1


	//----- nvinfo : EIATTR_NUM_MBARRIERS
	.align		4
.L_28:
        /*02f8*/ 	.byte	0x03, 0x38
        /*02fa*/ 	.short	0x0012


	//----- nvinfo : EIATTR_EXIT_INSTR_OFFSETS
	.align		4
        /*02fc*/ 	.byte	0x04, 0x1c
        /*02fe*/ 	.short	(.L_30 - .L_29)


	//   ....[0]....
.L_29:
        /*0300*/ 	.word	0x00000ac0


	//   ....[1]....
        /*0304*/ 	.word	0x000012b0


	//   ....[2]....
        /*0308*/ 	.word	0x00006e50


	//   ....[3]....
        /*030c*/ 	.word	0x000073b0


	//   ....[4]....
        /*0310*/ 	.word	0x000086a0


	//----- nvinfo : EIATTR_MAX_THREADS
	.align		4
.L_30:
        /*0314*/ 	.byte	0x04, 0x05
        /*0316*/ 	.short	(.L_32 - .L_31)
.L_31:
        /*0318*/ 	.word	0x00000180
        /*031c*/ 	.word	0x00000001
        /*0320*/ 	.word	0x00000001


	//----- nvinfo : EIATTR_CRS_STACK_SIZE
	.align		4
.L_32:
        /*0324*/ 	.byte	0x04, 0x1e
        /*0326*/ 	.short	(.L_34 - .L_33)
.L_33:
        /*0328*/ 	.word	0x00000000


	//----- nvinfo : EIATTR_CBANK_PARAM_SIZE
	.align		4
.L_34:
        /*032c*/ 	.byte	0x03, 0x19
        /*032e*/ 	.short	0x0570


	//----- nvinfo : EIATTR_PARAM_CBANK
	.align		4
        /*0330*/ 	.byte	0x04, 0x0a
        /*0332*/ 	.short	(.L_36 - .L_35)
	.align		4
.L_35:
        /*0334*/ 	.word	index@(.nv.constant0._ZN7cutlass13device_kernelINS_4gemm6kernel13GemmUniversalIN4cute5tupleIJiiiiEEENS1_10collective13CollectiveMmaINS1_40MainloopSm90TmaGmmaWarpSpecializedSparseILi8ENS5_IJNS4_1CILi2EEENSA_ILi1EEESC_EEENS1_35KernelTmaWarpSpecializedCooperativeEEENS5_IJNSA_ILi256EEENSA_ILi64EEESH_EEENS_10bfloat16_tENS5_IJNS4_6LayoutINS5_IJiNS5_IJSB_iEEEiEEENS5_IJlNS5_IJSC_SB_EEElEEEEENSK_INS5_IJNS5_IJNS5_IJNSA_ILi8EEESB_NSA_ILi4EEEEEEiEEENS5_IJNS5_IJNSA_ILi16EEESB_SB_EEEiEEEiEEENS5_IJNS5_IJNS5_IJSH_SU_NSA_ILi1024EEEEEENSA_ILi4096EEEEEENS5_IJNS5_IJSC_NSA_ILi512EEENSA_ILi32EEEEEElEEElEEEEEEEESJ_NS5_IJlSC_lEEENS4_8TiledMMAINS4_8MMA_AtomIJNS4_4SM904GMMA6SPARSE28GMMA_64x64x32_F32BF16BF16_SSILNS1D_5MajorE0ELS1G_0ELNS1D_7ScaleInE1ELS1H_1ELNS1D_9SparseSelE0EEEEEENSK_ISD_NS5_IJSC_NSA_ILi0EEES1L_EEEEENS5_IJNS4_10UnderscoreES1O_S1O_EEEEENS4_13SM90_TMA_LOADENS4_14ComposedLayoutINS4_7SwizzleILi2ELi4ELi3EEENS4_25smem_sparse_ptr_flag_bitsILi2ELi16EEENSK_INS5_IJNS5_IJSC_SQ_EEENS5_IJSB_S13_EEEEEENS5_IJNS5_IJS1L_SH_EEESN_EEEEEEEvNS4_8identityENS4_23SM90_TMA_LOAD_MULTICASTENS1S_INS1T_ILi3ELi4ELi3EEENS4_18smem_ptr_flag_bitsILi16EEENSK_INS5_IJSQ_SH_EEENS5_IJSH_SC_EEEEEEEvS24_EENS_8epilogue10collective6detail29Sm90TmaWarpSpecializedAdapterINS2F_15DefaultEpilogueIfNS5_IJSC_llEEES2J_NS2E_6thread17LinearCombinationIfLi1EffLNS2K_9ScaleType4KindE0ELNS_15FloatRoundStyleE2EfEENS1_15EpilogueDefaultEEEEEvvEEEEvNT_6ParamsE)
        /*0338*/ 	.short	0x0210
        /*033a*/ 	.short	0x0570


	//----- nvinfo : EIATTR_SW_WAR
	.align		4
.L_36:
        /*033c*/ 	.byte	0x04, 0x36
        /*033e*/ 	.short	(.L_38 - .L_37)
.L_37:
        /*0340*/ 	.word	0x00000008
.L_38:


//--------------------- .nv.callgraph             --------------------------
	.section	.nv.callgraph,"",@"SHT_CUDA_CALLGRAPH"
	.align	4
	.sectionentsize	8
	.align		4
        /*0000*/ 	.word	0x00000000
	.align		4
        /*0004*/ 	.word	0xffffffff
	.align		4
        /*0008*/ 	.word	0x00000000
	.align		4
        /*000c*/ 	.word	0xfffffffe
	.align		4
        /*0010*/ 	.word	0x00000000
	.align		4
        /*0014*/ 	.word	0xfffffffd
	.align		4
        /*0018*/ 	.word	0x00000000
	.align		4
        /*001c*/ 	.word	0xfffffffc


//--------------------- .nv.constant4             --------------------------
	.section	.nv.constant4,"a",@progbits
	.align	8
	.align		8
.nv.constant4:
        /*0000*/ 	.dword	_ZN39_INTERNAL_acd165d0_4_k_cu_f42c60ef_27404cuda3std3__45__cpo5beginE
	.align		8
        /*0008*/ 	.dword	_ZN39_INTERNAL_acd165d0_4_k_cu_f42c60ef_27404cuda3std3__45__cpo3endE
	.align		8
        /*0010*/ 	.dword	_ZN39_INTERNAL_acd165d0_4_k_cu_f42c60ef_27404cuda3std3__45__cpo6cbeginE
	.align		8
        /*0018*/ 	.dword	_ZN39_INTERNAL_acd165d0_4_k_cu_f42c60ef_27404cuda3std3__45__cpo4cendE
	.align		8
        /*0020*/ 	.dword	_ZN39_INTERNAL_acd165d0_4_k_cu_f42c60ef_27404cuda3std3__441_GLOBAL__N__acd165d0_4_k_cu_f42c60ef_27406ignoreE
	.align		8
        /*0028*/ 	.dword	_ZN39_INTERNAL_acd165d0_4_k_cu_f42c60ef_27404cuda3std3__419piecewise_constructE
	.align		8
        /*0030*/ 	.dword	_ZN39_INTERNAL_acd165d0_4_k_cu_f42c60ef_27404cuda3std3__48in_placeE
	.align		8
        /*0038*/ 	.dword	_ZN39_INTERNAL_acd165d0_4_k_cu_f42c60ef_27404cuda3std6ranges3__45__cpo4swapE
	.align		8
        /*0040*/ 	.dword	_ZN39_INTERNAL_acd165d0_4_k_cu_f42c60ef_27404cuda3std6ranges3__45__cpo9iter_moveE
	.align		8
        /*0048*/ 	.dword	_ZN39_INTERNAL_acd165d0_4_k_cu_f42c60ef_27404cute7productE
	.align		8
        /*0050*/ 	.dword	_ZN39_INTERNAL_acd165d0_4_k_cu_f42c60ef_27404cute1_E


//--------------------- .text._ZN7cutlass13device_kernelINS_4gemm6kernel13GemmUniversalIN4cute5tupleIJiiiiEEENS1_10collective13CollectiveMmaINS1_40MainloopSm90TmaGmmaWarpSpecializedSparseILi8ENS5_IJNS4_1CILi2EEENSA_ILi1EEESC_EEENS1_35KernelTmaWarpSpecializedCooperativeEEENS5_IJNSA_ILi256EEENSA_ILi64EEESH_EEENS_10bfloat16_tENS5_IJNS4_6LayoutINS5_IJiNS5_IJSB_iEEEiEEENS5_IJlNS5_IJSC_SB_EEElEEEEENSK_INS5_IJNS5_IJNS5_IJNSA_ILi8EEESB_NSA_ILi4EEEEEEiEEENS5_IJNS5_IJNSA_ILi16EEESB_SB_EEEiEEEiEEENS5_IJNS5_IJNS5_IJSH_SU_NSA_ILi1024EEEEEENSA_ILi4096EEEEEENS5_IJNS5_IJSC_NSA_ILi512EEENSA_ILi32EEEEEElEEElEEEEEEEESJ_NS5_IJlSC_lEEENS4_8TiledMMAINS4_8MMA_AtomIJNS4_4SM904GMMA6SPARSE28GMMA_64x64x32_F32BF16BF16_SSILNS1D_5MajorE0ELS1G_0ELNS1D_7ScaleInE1ELS1H_1ELNS1D_9SparseSelE0EEEEEENSK_ISD_NS5_IJSC_NSA_ILi0EEES1L_EEEEENS5_IJNS4_10UnderscoreES1O_S1O_EEEEENS4_13SM90_TMA_LOADENS4_14ComposedLayoutINS4_7SwizzleILi2ELi4ELi3EEENS4_25smem_sparse_ptr_flag_bitsILi2ELi16EEENSK_INS5_IJNS5_IJSC_SQ_EEENS5_IJSB_S13_EEEEEENS5_IJNS5_IJS1L_SH_EEESN_EEEEEEEvNS4_8identityENS4_23SM90_TMA_LOAD_MULTICASTENS1S_INS1T_ILi3ELi4ELi3EEENS4_18smem_ptr_flag_bitsILi16EEENSK_INS5_IJSQ_SH_EEENS5_IJSH_SC_EEEEEEEvS24_EENS_8epilogue10collective6detail29Sm90TmaWarpSpecializedAdapterINS2F_15DefaultEpilogueIfNS5_IJSC_llEEES2J_NS2E_6thread17LinearCombinationIfLi1EffLNS2K_9ScaleType4KindE0ELNS_15FloatRoundStyleE2EfEENS1_15EpilogueDefaultEEEEEvvEEEEvNT_6ParamsE --------------------------
	.section	.text._ZN7cutlass13device_kernelINS_4gemm6kernel13GemmUniversalIN4cute5tupleIJiiiiEEENS1_10collective13CollectiveMmaINS1_40MainloopSm90TmaGmmaWarpSpecializedSparseILi8ENS5_IJNS4_1CILi2EEENSA_ILi1EEESC_EEENS1_35KernelTmaWarpSpecializedCooperativeEEENS5_IJNSA_ILi256EEENSA_ILi64EEESH_EEENS_10bfloat16_tENS5_IJNS4_6LayoutINS5_IJiNS5_IJSB_iEEEiEEENS5_IJlNS5_IJSC_SB_EEElEEEEENSK_INS5_IJNS5_IJNS5_IJNSA_ILi8EEESB_NSA_ILi4EEEEEEiEEENS5_IJNS5_IJNSA_ILi16EEESB_SB_EEEiEEEiEEENS5_IJNS5_IJNS5_IJSH_SU_NSA_ILi1024EEEEEENSA_ILi4096EEEEEENS5_IJNS5_IJSC_NSA_ILi512EEENSA_ILi32EEEEEElEEElEEEEEEEESJ_NS5_IJlSC_lEEENS4_8TiledMMAINS4_8MMA_AtomIJNS4_4SM904GMMA6SPARSE28GMMA_64x64x32_F32BF16BF16_SSILNS1D_5MajorE0ELS1G_0ELNS1D_7ScaleInE1ELS1H_1ELNS1D_9SparseSelE0EEEEEENSK_ISD_NS5_IJSC_NSA_ILi0EEES1L_EEEEENS5_IJNS4_10UnderscoreES1O_S1O_EEEEENS4_13SM90_TMA_LOADENS4_14ComposedLayoutINS4_7SwizzleILi2ELi4ELi3EEENS4_25smem_sparse_ptr_flag_bitsILi2ELi16EEENSK_INS5_IJNS5_IJSC_SQ_EEENS5_IJSB_S13_EEEEEENS5_IJNS5_IJS1L_SH_EEESN_EEEEEEEvNS4_8identityENS4_23SM90_TMA_LOAD_MULTICASTENS1S_INS1T_ILi3ELi4ELi3EEENS4_18smem_ptr_flag_bitsILi16EEENSK_INS5_IJSQ_SH_EEENS5_IJSH_SC_EEEEEEEvS24_EENS_8epilogue10collective6detail29Sm90TmaWarpSpecializedAdapterINS2F_15DefaultEpilogueIfNS5_IJSC_llEEES2J_NS2E_6thread17LinearCombinationIfLi1EffLNS2K_9ScaleType4KindE0ELNS_15FloatRoundStyleE2EfEENS1_15EpilogueDefaultEEEEEvvEEEEvNT_6ParamsE,"ax",@progbits
	.align	128
.text._ZN7cutlass13device_kernelINS_4gemm6kernel13GemmUniversalIN4cute5tupleIJiiiiEEENS1_10collective13CollectiveMmaINS1_40MainloopSm90TmaGmmaWarpSpecializedSparseILi8ENS5_IJNS4_1CILi2EEENSA_ILi1EEESC_EEENS1_35KernelTmaWarpSpecializedCooperativeEEENS5_IJNSA_ILi256EEENSA_ILi64EEESH_EEENS_10bfloat16_tENS5_IJNS4_6LayoutINS5_IJiNS5_IJSB_iEEEiEEENS5_IJlNS5_IJSC_SB_EEElEEEEENSK_INS5_IJNS5_IJNS5_IJNSA_ILi8EEESB_NSA_ILi4EEEEEEiEEENS5_IJNS5_IJNSA_ILi16EEESB_SB_EEEiEEEiEEENS5_IJNS5_IJNS5_IJSH_SU_NSA_ILi1024EEEEEENSA_ILi4096EEEEEENS5_IJNS5_IJSC_NSA_ILi512EEENSA_ILi32EEEEEElEEElEEEEEEEESJ_NS5_IJlSC_lEEENS4_8TiledMMAINS4_8MMA_AtomIJNS4_4SM904GMMA6SPARSE28GMMA_64x64x32_F32BF16BF16_SSILNS1D_5MajorE0ELS1G_0ELNS1D_7ScaleInE1ELS1H_1ELNS1D_9SparseSelE0EEEEEENSK_ISD_NS5_IJSC_NSA_ILi0EEES1L_EEEEENS5_IJNS4_10UnderscoreES1O_S1O_EEEEENS4_13SM90_TMA_LOADENS4_14ComposedLayoutINS4_7SwizzleILi2ELi4ELi3EEENS4_25smem_sparse_ptr_flag_bitsILi2ELi16EEENSK_INS5_IJNS5_IJSC_SQ_EEENS5_IJSB_S13_EEEEEENS5_IJNS5_IJS1L_SH_EEESN_EEEEEEEvNS4_8identityENS4_23SM90_TMA_LOAD_MULTICASTENS1S_INS1T_ILi3ELi4ELi3EEENS4_18smem_ptr_flag_bitsILi16EEENSK_INS5_IJSQ_SH_EEENS5_IJSH_SC_EEEEEEEvS24_EENS_8epilogue10collective6detail29Sm90TmaWarpSpecializedAdapterINS2F_15DefaultEpilogueIfNS5_IJSC_llEEES2J_NS2E_6thread17LinearCombinationIfLi1EffLNS2K_9ScaleType4KindE0ELNS_15FloatRoundStyleE2EfEENS1_15EpilogueDefaultEEEEEvvEEEEvNT_6ParamsE:
        .type           _ZN7cutlass13device_kernelINS_4gemm6kernel13GemmUniversalIN4cute5tupleIJiiiiEEENS1_10collective13CollectiveMmaINS1_40MainloopSm90TmaGmmaWarpSpecializedSparseILi8ENS5_IJNS4_1CILi2EEENSA_ILi1EEESC_EEENS1_35KernelTmaWarpSpecializedCooperativeEEENS5_IJNSA_ILi256EEENSA_ILi64EEESH_EEENS_10bfloat16_tENS5_IJNS4_6LayoutINS5_IJiNS5_IJSB_iEEEiEEENS5_IJlNS5_IJSC_SB_EEElEEEEENSK_INS5_IJNS5_IJNS5_IJNSA_ILi8EEESB_NSA_ILi4EEEEEEiEEENS5_IJNS5_IJNSA_ILi16EEESB_SB_EEEiEEEiEEENS5_IJNS5_IJNS5_IJSH_SU_NSA_ILi1024EEEEEENSA_ILi4096EEEEEENS5_IJNS5_IJSC_NSA_ILi512EEENSA_ILi32EEEEEElEEElEEEEEEEESJ_NS5_IJlSC_lEEENS4_8TiledMMAINS4_8MMA_AtomIJNS4_4SM904GMMA6SPARSE28GMMA_64x64x32_F32BF16BF16_SSILNS1D_5MajorE0ELS1G_0ELNS1D_7ScaleInE1ELS1H_1ELNS1D_9SparseSelE0EEEEEENSK_ISD_NS5_IJSC_NSA_ILi0EEES1L_EEEEENS5_IJNS4_10UnderscoreES1O_S1O_EEEEENS4_13SM90_TMA_LOADENS4_14ComposedLayoutINS4_7SwizzleILi2ELi4ELi3EEENS4_25smem_sparse_ptr_flag_bitsILi2ELi16EEENSK_INS5_IJNS5_IJSC_SQ_EEENS5_IJSB_S13_EEEEEENS5_IJNS5_IJS1L_SH_EEESN_EEEEEEEvNS4_8identityENS4_23SM90_TMA_LOAD_MULTICASTENS1S_INS1T_ILi3ELi4ELi3EEENS4_18smem_ptr_flag_bitsILi16EEENSK_INS5_IJSQ_SH_EEENS5_IJSH_SC_EEEEEEEvS24_EENS_8epilogue10collective6detail29Sm90TmaWarpSpecializedAdapterINS2F_15DefaultEpilogueIfNS5_IJSC_llEEES2J_NS2E_6thread17LinearCombinationIfLi1EffLNS2K_9ScaleType4KindE0ELNS_15FloatRoundStyleE2EfEENS1_15EpilogueDefaultEEEEEvvEEEEvNT_6ParamsE,@function
        .size           _ZN7cutlass13device_kernelINS_4gemm6kernel13GemmUniversalIN4cute5tupleIJiiiiEEENS1_10collective13CollectiveMmaINS1_40MainloopSm90TmaGmmaWarpSpecializedSparseILi8ENS5_IJNS4_1CILi2EEENSA_ILi1EEESC_EEENS1_35KernelTmaWarpSpecializedCooperativeEEENS5_IJNSA_ILi256EEENSA_ILi64EEESH_EEENS_10bfloat16_tENS5_IJNS4_6LayoutINS5_IJiNS5_IJSB_iEEEiEEENS5_IJlNS5_IJSC_SB_EEElEEEEENSK_INS5_IJNS5_IJNS5_IJNSA_ILi8EEESB_NSA_ILi4EEEEEEiEEENS5_IJNS5_IJNSA_ILi16EEESB_SB_EEEiEEEiEEENS5_IJNS5_IJNS5_IJSH_SU_NSA_ILi1024EEEEEENSA_ILi4096EEEEEENS5_IJNS5_IJSC_NSA_ILi512EEENSA_ILi32EEEEEElEEElEEEEEEEESJ_NS5_IJlSC_lEEENS4_8TiledMMAINS4_8MMA_AtomIJNS4_4SM904GMMA6SPARSE28GMMA_64x64x32_F32BF16BF16_SSILNS1D_5MajorE0ELS1G_0ELNS1D_7ScaleInE1ELS1H_1ELNS1D_9SparseSelE0EEEEEENSK_ISD_NS5_IJSC_NSA_ILi0EEES1L_EEEEENS5_IJNS4_10UnderscoreES1O_S1O_EEEEENS4_13SM90_TMA_LOADENS4_14ComposedLayoutINS4_7SwizzleILi2ELi4ELi3EEENS4_25smem_sparse_ptr_flag_bitsILi2ELi16EEENSK_INS5_IJNS5_IJSC_SQ_EEENS5_IJSB_S13_EEEEEENS5_IJNS5_IJS1L_SH_EEESN_EEEEEEEvNS4_8identityENS4_23SM90_TMA_LOAD_MULTICASTENS1S_INS1T_ILi3ELi4ELi3EEENS4_18smem_ptr_flag_bitsILi16EEENSK_INS5_IJSQ_SH_EEENS5_IJSH_SC_EEEEEEEvS24_EENS_8epilogue10collective6detail29Sm90TmaWarpSpecializedAdapterINS2F_15DefaultEpilogueIfNS5_IJSC_llEEES2J_NS2E_6thread17LinearCombinationIfLi1EffLNS2K_9ScaleType4KindE0ELNS_15FloatRoundStyleE2EfEENS1_15EpilogueDefaultEEEEEvvEEEEvNT_6ParamsE,(.L_x_197 - _ZN7cutlass13device_kernelINS_4gemm6kernel13GemmUniversalIN4cute5tupleIJiiiiEEENS1_10collective13CollectiveMmaINS1_40MainloopSm90TmaGmmaWarpSpecializedSparseILi8ENS5_IJNS4_1CILi2EEENSA_ILi1EEESC_EEENS1_35KernelTmaWarpSpecializedCooperativeEEENS5_IJNSA_ILi256EEENSA_ILi64EEESH_EEENS_10bfloat16_tENS5_IJNS4_6LayoutINS5_IJiNS5_IJSB_iEEEiEEENS5_IJlNS5_IJSC_SB_EEElEEEEENSK_INS5_IJNS5_IJNS5_IJNSA_ILi8EEESB_NSA_ILi4EEEEEEiEEENS5_IJNS5_IJNSA_ILi16EEESB_SB_EEEiEEEiEEENS5_IJNS5_IJNS5_IJSH_SU_NSA_ILi1024EEEEEENSA_ILi4096EEEEEENS5_IJNS5_IJSC_NSA_ILi512EEENSA_ILi32EEEEEElEEElEEEEEEEESJ_NS5_IJlSC_lEEENS4_8TiledMMAINS4_8MMA_AtomIJNS4_4SM904GMMA6SPARSE28GMMA_64x64x32_F32BF16BF16_SSILNS1D_5MajorE0ELS1G_0ELNS1D_7ScaleInE1ELS1H_1ELNS1D_9SparseSelE0EEEEEENSK_ISD_NS5_IJSC_NSA_ILi0EEES1L_EEEEENS5_IJNS4_10UnderscoreES1O_S1O_EEEEENS4_13SM90_TMA_LOADENS4_14ComposedLayoutINS4_7SwizzleILi2ELi4ELi3EEENS4_25smem_sparse_ptr_flag_bitsILi2ELi16EEENSK_INS5_IJNS5_IJSC_SQ_EEENS5_IJSB_S13_EEEEEENS5_IJNS5_IJS1L_SH_EEESN_EEEEEEEvNS4_8identityENS4_23SM90_TMA_LOAD_MULTICASTENS1S_INS1T_ILi3ELi4ELi3EEENS4_18smem_ptr_flag_bitsILi16EEENSK_INS5_IJSQ_SH_EEENS5_IJSH_SC_EEEEEEEvS24_EENS_8epilogue10collective6detail29Sm90TmaWarpSpecializedAdapterINS2F_15DefaultEpilogueIfNS5_IJSC_llEEES2J_NS2E_6thread17LinearCombinationIfLi1EffLNS2K_9ScaleType4KindE0ELNS_15FloatRoundStyleE2EfEENS1_15EpilogueDefaultEEEEEvvEEEEvNT_6ParamsE)
        .other          _ZN7cutlass13device_kernelINS_4gemm6kernel13GemmUniversalIN4cute5tupleIJiiiiEEENS1_10collective13CollectiveMmaINS1_40MainloopSm90TmaGmmaWarpSpecializedSparseILi8ENS5_IJNS4_1CILi2EEENSA_ILi1EEESC_EEENS1_35KernelTmaWarpSpecializedCooperativeEEENS5_IJNSA_ILi256EEENSA_ILi64EEESH_EEENS_10bfloat16_tENS5_IJNS4_6LayoutINS5_IJiNS5_IJSB_iEEEiEEENS5_IJlNS5_IJSC_SB_EEElEEEEENSK_INS5_IJNS5_IJNS5_IJNSA_ILi8EEESB_NSA_ILi4EEEEEEiEEENS5_IJNS5_IJNSA_ILi16EEESB_SB_EEEiEEEiEEENS5_IJNS5_IJNS5_IJSH_SU_NSA_ILi1024EEEEEENSA_ILi4096EEEEEENS5_IJNS5_IJSC_NSA_ILi512EEENSA_ILi32EEEEEElEEElEEEEEEEESJ_NS5_IJlSC_lEEENS4_8TiledMMAINS4_8MMA_AtomIJNS4_4SM904GMMA6SPARSE28GMMA_64x64x32_F32BF16BF16_SSILNS1D_5MajorE0ELS1G_0ELNS1D_7ScaleInE1ELS1H_1ELNS1D_9SparseSelE0EEEEEENSK_ISD_NS5_IJSC_NSA_ILi0EEES1L_EEEEENS5_IJNS4_10UnderscoreES1O_S1O_EEEEENS4_13SM90_TMA_LOADENS4_14ComposedLayoutINS4_7SwizzleILi2ELi4ELi3EEENS4_25smem_sparse_ptr_flag_bitsILi2ELi16EEENSK_INS5_IJNS5_IJSC_SQ_EEENS5_IJSB_S13_EEEEEENS5_IJNS5_IJS1L_SH_EEESN_EEEEEEEvNS4_8identityENS4_23SM90_TMA_LOAD_MULTICASTENS1S_INS1T_ILi3ELi4ELi3EEENS4_18smem_ptr_flag_bitsILi16EEENSK_INS5_IJSQ_SH_EEENS5_IJSH_SC_EEEEEEEvS24_EENS_8epilogue10collective6detail29Sm90TmaWarpSpecializedAdapterINS2F_15DefaultEpilogueIfNS5_IJSC_llEEES2J_NS2E_6thread17LinearCombinationIfLi1EffLNS2K_9ScaleType4KindE0ELNS_15FloatRoundStyleE2EfEENS1_15EpilogueDefaultEEEEEvvEEEEvNT_6ParamsE,@"STO_CUDA_ENTRY STV_DEFAULT"
_ZN7cutlass13device_kernelINS_4gemm6kernel13GemmUniversalIN4cute5tupleIJiiiiEEENS1_10collective13CollectiveMmaINS1_40MainloopSm90TmaGmmaWarpSpecializedSparseILi8ENS5_IJNS4_1CILi2EEENSA_ILi1EEESC_EEENS1_35KernelTmaWarpSpecializedCooperativeEEENS5_IJNSA_ILi256EEENSA_ILi64EEESH_EEENS_10bfloat16_tENS5_IJNS4_6LayoutINS5_IJiNS5_IJSB_iEEEiEEENS5_IJlNS5_IJSC_SB_EEElEEEEENSK_INS5_IJNS5_IJNS5_IJNSA_ILi8EEESB_NSA_ILi4EEEEEEiEEENS5_IJNS5_IJNSA_ILi16EEESB_SB_EEEiEEEiEEENS5_IJNS5_IJNS5_IJSH_SU_NSA_ILi1024EEEEEENSA_ILi4096EEEEEENS5_IJNS5_IJSC_NSA_ILi512EEENSA_ILi32EEEEEElEEElEEEEEEEESJ_NS5_IJlSC_lEEENS4_8TiledMMAINS4_8MMA_AtomIJNS4_4SM904GMMA6SPARSE28GMMA_64x64x32_F32BF16BF16_SSILNS1D_5MajorE0ELS1G_0ELNS1D_7ScaleInE1ELS1H_1ELNS1D_9SparseSelE0EEEEEENSK_ISD_NS5_IJSC_NSA_ILi0EEES1L_EEEEENS5_IJNS4_10UnderscoreES1O_S1O_EEEEENS4_13SM90_TMA_LOADENS4_14ComposedLayoutINS4_7SwizzleILi2ELi4ELi3EEENS4_25smem_sparse_ptr_flag_bitsILi2ELi16EEENSK_INS5_IJNS5_IJSC_SQ_EEENS5_IJSB_S13_EEEEEENS5_IJNS5_IJS1L_SH_EEESN_EEEEEEEvNS4_8identityENS4_23SM90_TMA_LOAD_MULTICASTENS1S_INS1T_ILi3ELi4ELi3EEENS4_18smem_ptr_flag_bitsILi16EEENSK_INS5_IJSQ_SH_EEENS5_IJSH_SC_EEEEEEEvS24_EENS_8epilogue10collective6detail29Sm90TmaWarpSpecializedAdapterINS2F_15DefaultEpilogueIfNS5_IJSC_llEEES2J_NS2E_6thread17LinearCombinationIfLi1EffLNS2K_9ScaleType4KindE0ELNS_15FloatRoundStyleE2EfEENS1_15EpilogueDefaultEEEEEvvEEEEvNT_6ParamsE:
[----:B------:R-:W-:Y:S01]  /*0000*/  LDC R1, c[0x0][0x28] ;  /* 0x00000a00ff017b82 */ /* 0x000fe20000000800 */
[----:B------:R-:W0:Y:S01]  /*0010*/  S2R R127, SR_TID.X ;  /* 0x00000000007f7919 */ /* 0x000e220000002100 */
[----:B------:R-:W-:Y:S01]  /*0020*/  ELECT P0, URZ, PT ;  /* 0x00000000003f782f */ /* 0x000fe20003800000 */
[----:B------:R-:W-:Y:S01]  /*0030*/  BSSY B0, `(.L_x_0) ;  /* 0x0000012000007945 */ /* 0x000fe20003800000 */
[--C-:B0-----:R-:W-:Y:S02]  /*0040*/  SHF.R.U32.HI R0, RZ, 0x5, R127.reuse ;  /* 0x00000005ff007819 */ /* 0x101fe4000001167f */
[----:B------:R-:W-:-:S03]  /*0050*/  SHF.R.U32.HI R13, RZ, 0x7, R127 ;  /* 0x00000007ff0d7819 */ /* 0x000fc6000001167f */
[----:B------:R-:W0:Y:S04]  /*0060*/  SHFL.IDX PT, R6, R0, RZ, 0x1f ;  /* 0x00001fff00067589 */ /* 0x000e2800000e0000 */
[----:B------:R1:W2:Y:S01]  /*0070*/  SHFL.IDX PT, R2, R13, RZ, 0x1f ;  /* 0x00001fff0d027589 */ /* 0x0002a200000e0000 */
[----:B0-----:R-:W-:-:S13]  /*0080*/  ISETP.NE.OR P0, PT, R6, RZ, !P0 ;  /* 0x000000ff0600720c */ /* 0x001fda0004705670 */
[----:B-12---:R-:W-:Y:S05]  /*0090*/  @P0 BRA `(.L_x_1) ;  /* 0x00000000002c0947 */ /* 0x006fea0003800000 */
[----:B------:R-:W-:Y:S02]  /*00a0*/  ULDC.64 UR4, c[0x0][0x198] ;  /* 0x0000660000047ab9 */ /* 0x000fe40000000a00 */
[----:B------:R-:W-:Y:S02]  /*00b0*/  UIADD3 UR6, UP0, UR4, 0xf0, URZ ;  /* 0x000000f004067890 */ /* 0x000fe4000ff1e03f */
[----:B------:R-:W-:Y:S02]  /*00c0*/  UIADD3 UR8, UP1, UR4, 0x1f0, URZ ;  /* 0x000001f004087890 */ /* 0x000fe4000ff3e03f */
[----:B------:R-:W-:Y:S02]  /*00d0*/  UIADD3 UR4, UP2, UR4, 0x2f0, URZ ;  /* 0x000002f004047890 */ /* 0x000fe4000ff5e03f */
[----:B------:R-:W-:Y:S02]  /*00e0*/  UIADD3.X UR7, URZ, UR5, URZ, UP0, !UPT ;  /* 0x000000053f077290 */ /* 0x000fe400087fe43f */
[----:B------:R-:W-:-:S02]  /*00f0*/  UIADD3.X UR9, URZ, UR5, URZ, UP1, !UPT ;  /* 0x000000053f097290 */ /* 0x000fc40008ffe43f */
[----:B------:R-:W-:-:S05]  /*0100*/  UIADD3.X UR5, URZ, UR5, URZ, UP2, !UPT ;  /* 0x000000053f057290 */ /* 0x000fca00097fe43f */
[----:B------:R0:W-:Y:S02]  /*0110*/  UTMACCTL.PF [UR6] ;  /* 0x00000000060079b9 */ /* 0x0001e40008040000 */
[----:B------:R0:W-:Y:S02]  /*0120*/  UTMACCTL.PF [UR8] ;  /* 0x00000000080079b9 */ /* 0x0001e40008040000 */
[----:B------:R0:W-:Y:S02]  /*0130*/  UTMACCTL.PF [UR4] ;  /* 0x00000000040079b9 */ /* 0x0001e40008040000 */
[----:B0-----:R-:W-:Y:S01]  /*0140*/  NOP ;  /* 0x0000000000007918 */ /* 0x001fe20000000000 */
.L_x_1:
[----:B------:R-:W-:Y:S05]  /*0150*/  BSYNC B0 ;  /* 0x0000000000007941 */ /* 0x000fea0003800000 */
.L_x_0:
[----:B------:R-:W0:Y:S02]  /*0160*/  SHFL.IDX PT, R3, R0, RZ, 0x1f ;  /* 0x00001fff00037589 */ /* 0x000e2400000e0000 */
[----:B0-----:R-:W-:-:S13]  /*0170*/  ISETP.NE.AND P0, PT, R3, RZ, PT ;  /* 0x000000ff0300720c */ /* 0x001fda0003f05270 */
[----:B------:R-:W-:Y:S05]  /*0180*/  @P0 BRA `(.L_x_2) ;  /* 0x0000000000840947 */ /* 0x000fea0003800000 */
[----:B------:R-:W-:Y:S01]  /*0190*/  ELECT P0, URZ, PT ;  /* 0x00000000003f782f */ /* 0x000fe20003800000 */
[----:B------:R-:W-:-:S12]  /*01a0*/  BSSY B0, `(.L_x_2) ;  /* 0x000001f000007945 */ /* 0x000fd80003800000 */
[----:B------:R-:W-:Y:S05]  /*01b0*/  @!P0 BRA `(.L_x_3) ;  /* 0x0000000000748947 */ /* 0x000fea0003800000 */
[----:B------:R-:W0:Y:S01]  /*01c0*/  S2UR UR8, SR_CgaCtaId ;  /* 0x00000000000879c3 */ /* 0x000e220000008800 */
[----:B------:R-:W-:Y:S01]  /*01d0*/  UMOV UR4, 0x400 ;  /* 0x0000040000047882 */ /* 0x000fe20000000000 */
[----:B------:R-:W-:Y:S01]  /*01e0*/  UMOV UR5, 0x1 ;  /* 0x0000000100057882 */ /* 0x000fe20000000000 */
[----:B------:R-:W-:Y:S02]  /*01f0*/  UMOV UR6, 0x4 ;  /* 0x0000000400067882 */ /* 0x000fe40000000000 */
[----:B------:R-:W-:-:S04]  /*0200*/  UIADD3 UR6, -UR6, 0x100000, URZ ;  /* 0x0010000006067890 */ /* 0x000fc8000fffe13f */
[----:B------:R-:W-:Y:S02]  /*0210*/  USHF.L.U32 UR7, UR6, 0xb, URZ ;  /* 0x0000000b06077899 */ /* 0x000fe4000800063f */
[----:B------:R-:W-:Y:S02]  /*0220*/  USHF.L.U32 UR6, UR6, 0x1, URZ ;  /* 0x0000000106067899 */ /* 0x000fe4000800063f */
[----:B0-----:R-:W-:Y:S02]  /*0230*/  ULEA UR8, UR8, UR4, 0x18 ;  /* 0x0000000408087291 */ /* 0x001fe4000f8ec03f */
[----:B------:R-:W-:-:S04]  /*0240*/  UIADD3 UR4, -UR5, 0x100000, URZ ;  /* 0x0010000005047890 */ /* 0x000fc8000fffe13f */
[----:B------:R-:W-:Y:S02]  /*0250*/  USHF.L.U32 UR5, UR4, 0xb, URZ ;  /* 0x0000000b04057899 */ /* 0x000fe4000800063f */
[----:B------:R-:W-:Y:S01]  /*0260*/  USHF.L.U32 UR4, UR4, 0x1, URZ ;  /* 0x0000000104047899 */ /* 0x000fe2000800063f */
[----:B------:R-:W0:Y:S11]  /*0270*/  FENCE.VIEW.ASYNC.S ;  /* 0x00000000000073c6 */ /* 0x000e360000000000 */
[----:B0-----:R0:W1:Y:S01]  /*0280*/  SYNCS.EXCH.64 URZ, [UR8], UR4 ;  /* 0x00000004083f75b2 */ /* 0x0010620008000100 */
[----:B------:R0:W2:Y:S01]  /*0290*/  SYNCS.EXCH.64 URZ, [UR8+0x40], UR6 ;  /* 0x00004006083f75b2 */ /* 0x0000a20008000100 */
[----:B------:R0:W3:Y:S01]  /*02a0*/  SYNCS.EXCH.64 URZ, [UR8+0x8], UR4 ;  /* 0x00000804083f75b2 */ /* 0x0000e20008000100 */
[----:B------:R0:W4:Y:S01]  /*02b0*/  SYNCS.EXCH.64 URZ, [UR8+0x48], UR6 ;  /* 0x00004806083f75b2 */ /* 0x0001220008000100 */
[----:B------:R0:W0:Y:S01]  /*02c0*/  SYNCS.EXCH.64 URZ, [UR8+0x10], UR4 ;  /* 0x00001004083f75b2 */ /* 0x0000220008000100 */
        /* <DEDUP_REMOVED lines=11> */
[----:B------:R-:W-:Y:S01]  /*0380*/  NOP ;  /* 0x0000000000007918 */ /* 0x000fe20000000000 */
.L_x_3:
[----:B0-----:R-:W-:Y:S05]  /*0390*/  BSYNC B0 ;  /* 0x0000000000007941 */ /* 0x001fea0003800000 */
.L_x_2:
[----:B------:R-:W0:Y:S01]  /*03a0*/  S2UR UR8, SR_CTAID.X ;  /* 0x00000000000879c3 */ /* 0x000e220000002500 */
[----:B------:R-:W-:Y:S01]  /*03b0*/  SHF.R.S32.HI R4, RZ, 0x1f, R127 ;  /* 0x0000001fff047819 */ /* 0x000fe2000001147f */
[----:B------:R-:W5:Y:S01]  /*03c0*/  SHFL.IDX PT, R0, R0, RZ, 0x1f ;  /* 0x00001fff00007589 */ /* 0x000f6200000e0000 */
[----:B------:R-:W-:Y:S02]  /*03d0*/  ELECT P0, URZ, PT ;  /* 0x00000000003f782f */ /* 0x000fe40003800000 */
[----:B------:R-:W-:Y:S01]  /*03e0*/  SHF.R.S32.HI R8, RZ, 0x1f, R3 ;  /* 0x0000001fff087819 */ /* 0x000fe20000011403 */
[----:B------:R-:W-:Y:S01]  /*03f0*/  ULDC UR4, c[0x0][0x150] ;  /* 0x0000540000047ab9 */ /* 0x000fe20000000800 */
[----:B------:R-:W-:Y:S01]  /*0400*/  LEA.HI R4, R4, R127, RZ, 0x7 ;  /* 0x0000007f04047211 */ /* 0x000fe200078f38ff */
[----:B------:R-:W1:Y:S01]  /*0410*/  S2R R10, SR_CTAID.Y ;  /* 0x00000000000a7919 */ /* 0x000e620000002600 */
[----:B------:R-:W2:Y:S01]  /*0420*/  LDC R14, c[0x0][0x144] ;  /* 0x00005100ff0e7b82 */ /* 0x000ea20000000800 */
[----:B------:R-:W-:Y:S01]  /*0430*/  LEA.HI R8, R8, R3, RZ, 0x2 ;  /* 0x0000000308087211 */ /* 0x000fe200078f10ff */
[----:B------:R-:W-:Y:S01]  /*0440*/  VIADD R12, R2, 0xffffffff ;  /* 0xffffffff020c7836 */ /* 0x000fe20000000000 */
[----:B------:R-:W-:Y:S01]  /*0450*/  LOP3.LUT R4, R4, 0xffffff80, RZ, 0xc0, !PT ;  /* 0xffffff8004047812 */ /* 0x000fe200078ec0ff */
[----:B------:R-:W-:Y:S01]  /*0460*/  NOP ;  /* 0x0000000000007918 */ /* 0x000fe20000000000 */
[----:B------:R-:W-:Y:S01]  /*0470*/  LOP3.LUT R8, R8, 0x3ffffffc, RZ, 0xc0, !PT ;  /* 0x3ffffffc08087812 */ /* 0x000fe200078ec0ff */
[----:B------:R-:W-:Y:S01]  /*0480*/  NOP ;  /* 0x0000000000007918 */ /* 0x000fe20000000000 */
[----:B------:R-:W-:Y:S01]  /*0490*/  ISETP.GE.U32.AND P5, PT, R12, 0x2, PT ;  /* 0x000000020c00780c */ /* 0x000fe20003fa6070 */
[----:B------:R-:W-:Y:S01]  /*04a0*/  IMAD.IADD R4, R127, 0x1, -R4 ;  /* 0x000000017f047824 */ /* 0x000fe200078e0a04 */
[----:B------:R-:W3:Y:S01]  /*04b0*/  LDC R9, c[0x0][0x140] ;  /* 0x00005000ff097b82 */ /* 0x000ee20000000800 */
[----:B------:R-:W-:Y:S01]  /*04c0*/  IMAD.IADD R8, R3, 0x1, -R8 ;  /* 0x0000000103087824 */ /* 0x000fe200078e0a08 */
[----:B------:R-:W-:-:S02]  /*04d0*/  SHF.R.S32.HI R3, RZ, 0x1f, R6 ;  /* 0x0000001fff037819 */ /* 0x000fc40000011406 */
[----:B------:R-:W-:Y:S02]  /*04e0*/  SHF.R.S32.HI R5, RZ, 0x1f, R4 ;  /* 0x0000001fff057819 */ /* 0x000fe40000011404 */
[----:B------:R-:W-:Y:S02]  /*04f0*/  LEA.HI R3, R3, R6, RZ, 0x2 ;  /* 0x0000000603037211 */ /* 0x000fe400078f10ff */
[----:B0-----:R-:W-:Y:S01]  /*0500*/  I2FP.F32.U32 R7, UR8 ;  /* 0x0000000800077c45 */ /* 0x001fe20008201000 */
[----:B------:R-:W0:Y:S01]  /*0510*/  LDC R15, c[0x0][0x148] ;  /* 0x00005200ff0f7b82 */ /* 0x000e220000000800 */
[----:B------:R-:W-:Y:S02]  /*0520*/  LEA.HI R5, R5, R4, RZ, 0x3 ;  /* 0x0000000405057211 */ /* 0x000fe400078f18ff */
[----:B-----5:R-:W-:Y:S01]  /*0530*/  ISETP.NE.OR P0, PT, R0, RZ, !P0 ;  /* 0x000000ff0000720c */ /* 0x020fe20004705670 */
[----:B------:R-:W-:Y:S01]  /*0540*/  FMUL R7, R7, UR4 ;  /* 0x0000000407077c20 */ /* 0x000fe20008400000 */
[--C-:B------:R-:W-:Y:S01]  /*0550*/  SHF.R.S32.HI R0, RZ, 0x3, R5.reuse ;  /* 0x00000003ff007819 */ /* 0x100fe20000011405 */
[----:B------:R-:W-:Y:S01]  /*0560*/  ULDC UR4, c[0x0][0x154] ;  /* 0x0000550000047ab9 */ /* 0x000fe20000000800 */
[----:B------:R-:W-:-:S02]  /*0570*/  SHF.R.S32.HI R5, RZ, 0x1f, R5 ;  /* 0x0000001fff057819 */ /* 0x000fc40000011405 */
[----:B------:R-:W-:Y:S01]  /*0580*/  LOP3.LUT R3, R3, 0xfffffffc, RZ, 0xc0, !PT ;  /* 0xfffffffc03037812 */ /* 0x000fe200078ec0ff */
[----:B------:R-:W5:Y:S01]  /*0590*/  F2I.U32.TRUNC.NTZ R7, R7 ;  /* 0x0000000700077305 */ /* 0x000f62000020f000 */
[----:B------:R-:W-:Y:S02]  /*05a0*/  LEA.HI R5, R5, R0, RZ, 0x2 ;  /* 0x0000000005057211 */ /* 0x000fe400078f10ff */
[----:B------:R-:W-:Y:S01]  /*05b0*/  LOP3.LUT P6, RZ, R4, 0x7, RZ, 0xc0, !PT ;  /* 0x0000000704ff7812 */ /* 0x000fe200078cc0ff */
[----:B------:R-:W-:Y:S01]  /*05c0*/  IMAD.IADD R6, R6, 0x1, -R3 ;  /* 0x0000000106067824 */ /* 0x000fe200078e0a03 */
[----:B------:R-:W-:Y:S01]  /*05d0*/  LOP3.LUT R5, R5, 0xfffffffc, RZ, 0xc0, !PT ;  /* 0xfffffffc05057812 */ /* 0x000fe200078ec0ff */
[----:B------:R-:W-:Y:S01]  /*05e0*/  VOTEU.ALL UP0, P0 ;  /* 0x00000000003f7886 */ /* 0x000fe20000000000 */
[----:B---3--:R-:W-:Y:S01]  /*05f0*/  ISETP.EQ.U32.AND P1, PT, R9, 0x1, PT ;  /* 0x000000010900780c */ /* 0x008fe20003f22070 */
[----:B------:R-:W-:Y:S01]  /*0600*/  VOTEU.ALL UP1, P0 ;  /* 0x00000000003f7886 */ /* 0x000fe20000020000 */
[----:B------:R-:W-:Y:S01]  /*0610*/  ISETP.NE.AND P4, PT, R6, 0x3, PT ;  /* 0x000000030600780c */ /* 0x000fe20003f85270 */
[----:B------:R-:W-:Y:S01]  /*0620*/  IMAD.IADD R5, R0, 0x1, -R5 ;  /* 0x0000000100057824 */ /* 0x000fe200078e0a05 */
[----:B------:R-:W3:Y:S01]  /*0630*/  @!UP0 S2UR UR7, SR_CgaCtaId ;  /* 0x00000000000789c3 */ /* 0x000ee20000008800 */
[----:B------:R-:W-:Y:S01]  /*0640*/  @!UP0 UMOV UR6, 0x400 ;  /* 0x0000040000068882 */ /* 0x000fe20000000000 */
[----:B------:R-:W-:Y:S01]  /*0650*/  ISETP.NE.AND P2, PT, R2, RZ, PT ;  /* 0x000000ff0200720c */ /* 0x000fe20003f45270 */
[----:B------:R-:W-:-:S02]  /*0660*/  IMAD R5, R8, 0x4, R5 ;  /* 0x0000000408057824 */ /* 0x000fc400078e0205 */
[----:B-----5:R-:W-:-:S03]  /*0670*/  IMAD.MOV R7, RZ, RZ, -R7 ;  /* 0x000000ffff077224 */ /* 0x020fc600078e0a07 */
[----:B------:R-:W-:Y:S01]  /*0680*/  LEA.HI R0, R5, R5, RZ, 0x1 ;  /* 0x0000000505007211 */ /* 0x000fe200078f08ff */
[----:B--2---:R-:W-:Y:S01]  /*0690*/  IMAD R14, R14, R7, UR8 ;  /* 0x000000080e0e7e24 */ /* 0x004fe2000f8e0207 */
[----:B-1----:R-:W-:Y:S02]  /*06a0*/  I2FP.F32.U32 R7, R10 ;  /* 0x0000000a00077245 */ /* 0x002fe40000201000 */
[----:B------:R-:W-:-:S03]  /*06b0*/  LOP3.LUT R0, R0, 0xfffffffe, RZ, 0xc0, !PT ;  /* 0xfffffffe00007812 */ /* 0x000fc600078ec0ff */
[----:B------:R-:W-:Y:S01]  /*06c0*/  FMUL R8, R7, UR4 ;  /* 0x0000000407087c20 */ /* 0x000fe20008400000 */
[----:B------:R-:W-:Y:S01]  /*06d0*/  UMOV UR4, 0x20 ;  /* 0x0000002000047882 */ /* 0x000fe20000000000 */
[----:B------:R-:W-:Y:S01]  /*06e0*/  IMAD.IADD R7, R5, 0x1, -R0 ;  /* 0x0000000105077824 */ /* 0x000fe200078e0a00 */
[----:B------:R-:W-:-:S04]  /*06f0*/  @!UP0 UIADD3 UR4, -UR4, 0x100000, URZ ;  /* 0x0010000004048890 */ /* 0x000fc8000fffe13f */
[----:B------:R-:W-:Y:S02]  /*0700*/  @!UP0 USHF.L.U32 UR5, UR4, 0xb, URZ ;  /* 0x0000000b04058899 */ /* 0x000fe4000800063f */
[----:B------:R-:W-:Y:S01]  /*0710*/  @!UP0 USHF.L.U32 UR4, UR4, 0x1, URZ ;  /* 0x0000000104048899 */ /* 0x000fe2000800063f */
[----:B------:R-:W-:Y:S01]  /*0720*/  IMAD.SHL.U32 R0, R5, 0x4, RZ ;  /* 0x0000000405007824 */ /* 0x000fe200078e00ff */
[----:B------:R-:W1:Y:S01]  /*0730*/  F2I.U32.TRUNC.NTZ R8, R8 ;  /* 0x0000000800087305 */ /* 0x000e62000020f000 */
[----:B------:R-:W-:Y:S01]  /*0740*/  ISETP.NE.AND P3, PT, R7, R14, PT ;  /* 0x0000000e0700720c */ /* 0x000fe20003f65270 */
[----:B---3--:R-:W-:Y:S02]  /*0750*/  @!UP0 ULEA UR6, UR7, UR6, 0x18 ;  /* 0x0000000607068291 */ /* 0x008fe4000f8ec03f */
[----:B------:R-:W-:Y:S01]  /*0760*/  LOP3.LUT R9, R5, 0xc, R0, 0x78, !PT ;  /* 0x0000000c05097812 */ /* 0x000fe200078e7800 */
[----:B------:R-:W-:Y:S01]  /*0770*/  VOTEU.ALL UP0, P0 ;  /* 0x00000000003f7886 */ /* 0x000fe20000000000 */
[----:B------:R-:W-:-:S02]  /*0780*/  ISETP.EQ.OR P0, PT, R6, RZ, !P4 ;  /* 0x000000ff0600720c */ /* 0x000fc40006702670 */
[----:B------:R-:W-:Y:S02]  /*0790*/  LOP3.LUT R5, R127, 0x7f, RZ, 0xc0, !PT ;  /* 0x0000007f7f057812 */ /* 0x000fe400078ec0ff */
[----:B------:R-:W-:-:S04]  /*07a0*/  ISETP.EQ.AND P0, PT, R2, RZ, P0 ;  /* 0x000000ff0200720c */ /* 0x000fc80000702270 */
[----:B------:R-:W-:Y:S01]  /*07b0*/  @P3 LEA.HI R0, R9, R9, RZ, 0x1 ;  /* 0x0000000909003211 */ /* 0x000fe200078f08ff */
[----:B-1----:R-:W-:Y:S01]  /*07c0*/  IMAD.MOV R22, RZ, RZ, -R8 ;  /* 0x000000ffff167224 */ /* 0x002fe200078e0a08 */
[----:B------:R-:W-:Y:S01]  /*07d0*/  SEL R4, RZ, 0x1, !P0 ;  /* 0x00000001ff047807 */ /* 0x000fe20004000000 */
[----:B------:R-:W1:Y:S02]  /*07e0*/  FENCE.VIEW.ASYNC.S ;  /* 0x00000000000073c6 */ /* 0x000e640000000000 */
[----:B-1----:R1:W2:Y:S01]  /*07f0*/  @!UP0 SYNCS.EXCH.64 URZ, [UR6+0x90], UR4 ;  /* 0x00009004063f85b2 */ /* 0x0022a20008000100 */
[----:B------:R-:W-:Y:S01]  /*0800*/  @P3 SHF.R.S32.HI R0, RZ, 0x1, R0 ;  /* 0x00000001ff003819 */ /* 0x000fe20000011400 */
[----:B0-----:R-:W-:Y:S01]  /*0810*/  IMAD R3, R15, R22, R10 ;  /* 0x000000160f037224 */ /* 0x001fe200078e020a */
[----:B------:R-:W-:Y:S01]  /*0820*/  ISETP.LT.U32.AND P0, PT, R9, 0x2, !P6 ;  /* 0x000000020900780c */ /* 0x000fe20007701070 */
[----:B------:R-:W-:Y:S01]  /*0830*/  IMAD.MOV.U32 R8, RZ, RZ, 0x1 ;  /* 0x00000001ff087424 */ /* 0x000fe200078e00ff */
[----:B------:R-:W-:-:S02]  /*0840*/  SEL R4, R4, 0x2, P5 ;  /* 0x0000000204047807 */ /* 0x000fc40002800000 */
[----:B------:R-:W-:Y:S02]  /*0850*/  @P3 ISETP.NE.AND P4, PT, R0, R3, PT ;  /* 0x000000030000320c */ /* 0x000fe40003f85270 */
[----:B------:R-:W-:Y:S02]  /*0860*/  SEL R7, RZ, 0x1, !P0 ;  /* 0x00000001ff077807 */ /* 0x000fe40004000000 */
[----:B------:R-:W-:Y:S01]  /*0870*/  @P3 SEL R8, RZ, 0x1, P4 ;  /* 0x00000001ff083807 */ /* 0x000fe20002000000 */
[----:B------:R1:W0:Y:S01]  /*0880*/  @!UP1 SYNCS.EXCH.64 URZ, [UR6+0x98], UR4 ;  /* 0x00009804063f95b2 */ /* 0x0002220008000100 */
[----:B------:R-:W-:Y:S01]  /*0890*/  NOP ;  /* 0x0000000000007918 */ /* 0x000fe20000000000 */
[----:B------:R-:W-:Y:S06]  /*08a0*/  @!P1 BRA `(.L_x_4) ;  /* 0x0000000000089947 */ /* 0x000fec0003800000 */
[----:B0-2-4-:R-:W-:Y:S01]  /*08b0*/  UCGABAR_ARV ;  /* 0x00000000000079c7 */ /* 0x015fe20008000000 */
[----:B------:R-:W-:Y:S05]  /*08c0*/  BRA `(.L_x_5) ;  /* 0x0000000000047947 */ /* 0x000fea0003800000 */
.L_x_4:
[----:B0-2-4-:R-:W-:Y:S01]  /*08d0*/  NOP ;  /* 0x0000000000007918 */ /* 0x015fe20000000000 */
.L_x_5:
[----:B------:R-:W0:Y:S01]  /*08e0*/  LDC R0, c[0x0][0x75c] ;  /* 0x0001d700ff007b82 */ /* 0x000e220000000800 */
[----:B------:R-:W-:Y:S01]  /*08f0*/  IMAD.U32 R2, RZ, RZ, UR8 ;  /* 0x00000008ff027e24 */ /* 0x000fe2000f8e00ff */
[----:B------:R-:W-:Y:S01]  /*0900*/  LOP3.LUT R140, R140, 0xfffff7ff, RZ, 0xc0, !PT ;  /* 0xfffff7ff8c8c7812 */ /* 0x000fe200078ec0ff */
[----:B------:R-:W-:Y:S01]  /*0910*/  IMAD.MOV.U32 R3, RZ, RZ, RZ ;  /* 0x000000ffff037224 */ /* 0x000fe200078e00ff */
[----:B0-----:R-:W-:-:S13]  /*0920*/  ISETP.NE.AND P3, PT, R0, 0x1, PT ;  /* 0x000000010000780c */ /* 0x001fda0003f65270 */
[----:B------:R-:W0:Y:S01]  /*0930*/  @P3 LDC R19, c[0x0][0x10] ;  /* 0x00000400ff133b82 */ /* 0x000e220000000800 */
[----:B------:R-:W-:Y:S01]  /*0940*/  @P3 IMAD.MOV.U32 R11, RZ, RZ, RZ ;  /* 0x000000ffff0b3224 */ /* 0x000fe200078e00ff */
[----:B------:R-:W-:Y:S01]  /*0950*/  @P3 LOP3.LUT R140, R140, 0x800, RZ, 0xfc, !PT ;  /* 0x000008008c8c3812 */ /* 0x000fe200078efcff */
[----:B------:R-:W-:-:S05]  /*0960*/  @P3 IMAD.MOV.U32 R21, RZ, RZ, RZ ;  /* 0x000000ffff153224 */ /* 0x000fca00078e00ff */
[----:B------:R-:W2:Y:S01]  /*0970*/  @!P3 LDC R17, c[0x0][0xc] ;  /* 0x00000300ff11bb82 */ /* 0x000ea20000000800 */
[----:B-1----:R-:W-:Y:S01]  /*0980*/  ULDC UR4, c[0x0][0xc] ;  /* 0x0000030000047ab9 */ /* 0x002fe20000000800 */
[----:B------:R-:W-:Y:S01]  /*0990*/  ULDC UR5, c[0x0][0x10] ;  /* 0x0000040000057ab9 */ /* 0x000fe20000000800 */
[----:B------:R-:W-:Y:S01]  /*09a0*/  ULDC UR6, c[0x0][0x14] ;  /* 0x0000050000067ab9 */ /* 0x000fe20000000800 */
[----:B------:R-:W-:-:S04]  /*09b0*/  UIMAD.WIDE.U32 UR4, UR4, UR5, URZ ;  /* 0x00000005040472a5 */ /* 0x000fc8000f8e003f */
[----:B------:R-:W-:Y:S02]  /*09c0*/  UIMAD.WIDE.U32 UR30, UR4, UR6, URZ ;  /* 0x00000006041e72a5 */ /* 0x000fe4000f8e003f */
[----:B------:R-:W-:-:S04]  /*09d0*/  UIMAD UR4, UR5, UR6, URZ ;  /* 0x00000006050472a4 */ /* 0x000fc8000f8e023f */
[----:B------:R-:W-:Y:S01]  /*09e0*/  UIADD3 UR4, UR31, UR4, URZ ;  /* 0x000000041f047290 */ /* 0x000fe2000fffe03f */
[----:B0-----:R-:W-:-:S04]  /*09f0*/  @P3 IMAD.WIDE.U32 R18, R19, UR8, R10 ;  /* 0x0000000813123c25 */ /* 0x001fc8000f8e000a */
[----:B--2---:R-:W-:-:S04]  /*0a00*/  @!P3 IMAD.WIDE.U32 R16, R10, R17, R2 ;  /* 0x000000110a10b225 */ /* 0x004fc800078e0002 */
[----:B------:R-:W-:Y:S02]  /*0a10*/  @P3 IMAD.MOV.U32 R2, RZ, RZ, R18 ;  /* 0x000000ffff023224 */ /* 0x000fe400078e0012 */
[----:B------:R-:W-:Y:S02]  /*0a20*/  @P3 IMAD.IADD R3, R19, 0x1, R21 ;  /* 0x0000000113033824 */ /* 0x000fe400078e0215 */
[----:B------:R-:W-:Y:S02]  /*0a30*/  @!P3 IMAD.MOV.U32 R2, RZ, RZ, R16 ;  /* 0x000000ffff02b224 */ /* 0x000fe400078e0010 */
[----:B------:R-:W-:Y:S01]  /*0a40*/  @!P3 IMAD.MOV.U32 R3, RZ, RZ, R17 ;  /* 0x000000ffff03b224 */ /* 0x000fe200078e0011 */
[----:B------:R-:W-:Y:S06]  /*0a50*/  @!P1 BRA `(.L_x_6) ;  /* 0x00000000000c9947 */ /* 0x000fec0003800000 */
[----:B------:R-:W-:Y:S01]  /*0a60*/  UCGABAR_WAIT ;  /* 0x0000000000007dc7 */ /* 0x000fe20008000000 */
[----:B------:R-:W-:Y:S01]  /*0a70*/  CCTL.IVALL ;  /* 0x00000000ff00798f */ /* 0x000fe20002000000 */
[----:B------:R-:W-:Y:S05]  /*0a80*/  BRA `(.L_x_7) ;  /* 0x0000000000047947 */ /* 0x000fea0003800000 */
.L_x_6:
[----:B------:R-:W-:Y:S06]  /*0a90*/  BAR.SYNC.DEFER_BLOCKING 0x0 ;  /* 0x0000000000007b1d */ /* 0x000fec0000010000 */
.L_x_7:
[----:B------:R-:W-:Y:S05]  /*0aa0*/  @!P2 BRA `(.L_x_8) ;  /* 0x0000006000eca947 */ /* 0x000fea0003800000 */
[----:B------:R-:W-:-:S13]  /*0ab0*/  ISETP.GT.U32.AND P0, PT, R12, 0x1, PT ;  /* 0x000000010c00780c */ /* 0x000fda0003f04070 */
[----:B------:R-:W-:Y:S05]  /*0ac0*/  @P0 EXIT ;  /* 0x000000000000094d */ /* 0x000fea0003800000 */
[----:B------:R-:W-:Y:S01]  /*0ad0*/  ULDC.64 UR6, c[0x0][0x750] ;  /* 0x0001d40000067ab9 */ /* 0x000fe20000000a00 */
[----:B------:R-:W-:Y:S01]  /*0ae0*/  PRMT R16, RZ, 0x7610, R16 ;  /* 0x00007610ff107816 */ /* 0x000fe20000000010 */
[----:B------:R-:W-:Y:S01]  /*0af0*/  IMAD.MOV.U32 R119, RZ, RZ, -0x1 ;  /* 0xffffffffff777424 */ /* 0x000fe200078e00ff */
[----:B------:R-:W-:Y:S01]  /*0b00*/  ISETP.GE.U32.AND P0, PT, R2, UR6, PT ;  /* 0x0000000602007c0c */ /* 0x000fe2000bf06070 */
[----:B------:R-:W-:Y:S02]  /*0b10*/  IMAD.MOV.U32 R12, RZ, RZ, -0x1 ;  /* 0xffffffffff0c7424 */ /* 0x000fe400078e00ff */
[----:B------:R-:W-:Y:S01]  /*0b20*/  IMAD.MOV.U32 R6, RZ, RZ, -0x1 ;  /* 0xffffffffff067424 */ /* 0x000fe200078e00ff */
[----:B------:R-:W-:-:S13]  /*0b30*/  ISETP.GE.U32.AND.EX P0, PT, R3, UR7, PT, P0 ;  /* 0x0000000703007c0c */ /* 0x000fda000bf06100 */
[----:B------:R-:W-:Y:S05]  /*0b40*/  @P0 BRA `(.L_x_9) ;  /* 0x0000000400280947 */ /* 0x000fea0003800000 */
[----:B------:R-:W0:Y:S01]  /*0b50*/  LDC.64 R24, c[0x0][0x728] ;  /* 0x0001ca00ff187b82 */ /* 0x000e220000000a00 */
[----:B------:R-:W-:Y:S02]  /*0b60*/  IMAD.MOV.U32 R16, RZ, RZ, R2 ;  /* 0x000000ffff107224 */ /* 0x000fe400078e0002 */
[----:B------:R-:W-:-:S05]  /*0b70*/  IMAD.MOV.U32 R17, RZ, RZ, R3 ;  /* 0x000000ffff117224 */ /* 0x000fca00078e0003 */
[----:B------:R-:W1:Y:S08]  /*0b80*/  LDC R6, c[0x0][0x730] ;  /* 0x0001cc00ff067b82 */ /* 0x000e700000000800 */
[----:B------:R-:W2:Y:S01]  /*0b90*/  LDC.64 R26, c[0x0][0x720] ;  /* 0x0001c800ff1a7b82 */ /* 0x000ea20000000a00 */
[----:B0-----:R-:W-:-:S04]  /*0ba0*/  ISETP.NE.U32.AND P0, PT, R24, RZ, PT ;  /* 0x000000ff1800720c */ /* 0x001fc80003f05070 */
[----:B------:R-:W-:-:S13]  /*0bb0*/  ISETP.NE.AND.EX P0, PT, R25, RZ, PT, P0 ;  /* 0x000000ff1900720c */ /* 0x000fda0003f05300 */
[----:B-12---:R-:W-:Y:S05]  /*0bc0*/  @!P0 BRA `(.L_x_10) ;  /* 0x0000000000288947 */ /* 0x006fea0003800000 */
[----:B------:R-:W0:Y:S02]  /*0bd0*/  LDC R21, c[0x0][0x734] ;  /* 0x0001cd00ff157b82 */ /* 0x000e240000000800 */
[----:B0-----:R-:W-:-:S05]  /*0be0*/  IADD3 R21, P0, R2, R21, RZ ;  /* 0x0000001502157210 */ /* 0x001fca0007f1e0ff */
[----:B------:R-:W-:-:S04]  /*0bf0*/  IMAD.X R23, RZ, RZ, R3, P0 ;  /* 0x000000ffff177224 */ /* 0x000fc800000e0603 */
[----:B------:R-:W-:-:S04]  /*0c00*/  IMAD.WIDE.U32 R16, R23, R24, RZ ;  /* 0x0000001817107225 */ /* 0x000fc800078e00ff */
[----:B------:R-:W-:-:S04]  /*0c10*/  IMAD.WIDE.U32 R18, P0, R21, R25, R16 ;  /* 0x0000001915127225 */ /* 0x000fc80007800010 */
[----:B------:R-:W-:-:S04]  /*0c20*/  IMAD.WIDE.U32 R16, R21, R24, RZ ;  /* 0x0000001815107225 */ /* 0x000fc800078e00ff */
[----:B------:R-:W-:Y:S01]  /*0c30*/  IMAD.X R21, RZ, RZ, RZ, P0 ;  /* 0x000000ffff157224 */ /* 0x000fe200000e06ff */
[----:B------:R-:W-:Y:S01]  /*0c40*/  IADD3 RZ, P0, R17, R18, RZ ;  /* 0x0000001211ff7210 */ /* 0x000fe20007f1e0ff */
[----:B------:R-:W-:-:S04]  /*0c50*/  IMAD.MOV.U32 R20, RZ, RZ, R19 ;  /* 0x000000ffff147224 */ /* 0x000fc800078e0013 */
[----:B------:R-:W-:-:S08]  /*0c60*/  IMAD.WIDE.U32.X R16, R23, R25, R20, P0 ;  /* 0x0000001917107225 */ /* 0x000fd000000e0414 */
.L_x_10:
[----:B------:R-:W0:Y:S01]  /*0c70*/  LDC.64 R24, c[0x0][0x740] ;  /* 0x0001d000ff187b82 */ /* 0x000e220000000a00 */
[--C-:B------:R-:W-:Y:S01]  /*0c80*/  SHF.R.U64 R30, R16, R6, R17.reuse ;  /* 0x00000006101e7219 */ /* 0x100fe20000001211 */
[----:B------:R-:W-:Y:S01]  /*0c90*/  IMAD R33, R15, R22, R10 ;  /* 0x000000160f217224 */ /* 0x000fe200078e020a */
[----:B------:R-:W-:Y:S02]  /*0ca0*/  SHF.R.U32.HI R6, RZ, R6, R17 ;  /* 0x00000006ff067219 */ /* 0x000fe40000011611 */
[----:B------:R-:W-:-:S03]  /*0cb0*/  IADD3 R11, P0, RZ, -R30, RZ ;  /* 0x8000001eff0b7210 */ /* 0x000fc60007f1e0ff */
[----:B------:R-:W1:Y:S02]  /*0cc0*/  LDC R12, c[0x0][0x718] ;  /* 0x0001c600ff0c7b82 */ /* 0x000e640000000800 */
[----:B------:R-:W-:-:S04]  /*0cd0*/  IMAD.X R17, RZ, RZ, ~R6, P0 ;  /* 0x000000ffff117224 */ /* 0x000fc800000e0e06 */
[-C--:B------:R-:W-:Y:S02]  /*0ce0*/  IMAD R6, R17, R26.reuse, RZ ;  /* 0x0000001a11067224 */ /* 0x080fe400078e02ff */
[----:B------:R-:W2:Y:S01]  /*0cf0*/  LDC R19, c[0x0][0x708] ;  /* 0x0001c200ff137b82 */ /* 0x000ea20000000800 */
[----:B------:R-:W-:-:S04]  /*0d00*/  IMAD.WIDE.U32 R16, R11, R26, R2 ;  /* 0x0000001a0b107225 */ /* 0x000fc800078e0002 */
[----:B------:R-:W-:Y:S02]  /*0d10*/  IMAD R11, R11, R27, R6 ;  /* 0x0000001b0b0b7224 */ /* 0x000fe400078e0206 */
[----:B------:R-:W-:Y:S01]  /*0d20*/  IMAD.MOV.U32 R27, RZ, RZ, 0x1 ;  /* 0x00000001ff1b7424 */ /* 0x000fe200078e00ff */
[----:B------:R-:W3:Y:S01]  /*0d30*/  LDC R20, c[0x0][0x758] ;  /* 0x0001d600ff147b82 */ /* 0x000ee20000000800 */
[----:B0-----:R-:W-:Y:S01]  /*0d40*/  ISETP.NE.U32.AND P0, PT, R24, RZ, PT ;  /* 0x000000ff1800720c */ /* 0x001fe20003f05070 */
[----:B------:R-:W-:Y:S02]  /*0d50*/  IMAD.IADD R11, R17, 0x1, R11 ;  /* 0x00000001110b7824 */ /* 0x000fe400078e020b */
[----:B------:R-:W-:Y:S01]  /*0d60*/  IMAD.MOV.U32 R17, RZ, RZ, -0x1 ;  /* 0xffffffffff117424 */ /* 0x000fe200078e00ff */
[----:B------:R-:W-:-:S03]  /*0d70*/  ISETP.NE.AND.EX P0, PT, R25, RZ, PT, P0 ;  /* 0x000000ff1900720c */ /* 0x000fc60003f05300 */
[----:B------:R-:W0:Y:S01]  /*0d80*/  LDC R119, c[0x0][0x700] ;  /* 0x0001c000ff777b82 */ /* 0x000e220000000800 */
[-CC-:B-1----:R-:W-:Y:S02]  /*0d90*/  SHF.R.U64 R23, R16, R12.reuse, R11.reuse ;  /* 0x0000000c10177219 */ /* 0x182fe4000000120b */
[----:B------:R-:W-:-:S05]  /*0da0*/  SHF.R.U32.HI R6, RZ, R12, R11 ;  /* 0x0000000cff067219 */ /* 0x000fca000001160b */
[----:B------:R-:W1:Y:S01]  /*0db0*/  LDC R26, c[0x0][0x748] ;  /* 0x0001d200ff1a7b82 */ /* 0x000e620000000800 */
[-CC-:B--2---:R-:W-:Y:S02]  /*0dc0*/  SHF.R.U64 R31, R23, R19.reuse, R6.reuse ;  /* 0x00000013171f7219 */ /* 0x184fe40000001206 */
[----:B------:R-:W-:-:S05]  /*0dd0*/  SHF.R.U32.HI R11, RZ, R19, R6 ;  /* 0x00000013ff0b7219 */ /* 0x000fca0000011606 */
[----:B------:R-:W2:Y:S01]  /*0de0*/  LDC R28, c[0x0][0x738] ;  /* 0x0001ce00ff1c7b82 */ /* 0x000ea20000000800 */
[-CC-:B---3--:R-:W-:Y:S02]  /*0df0*/  SHF.R.U64 R22, R31, R20.reuse, R11.reuse ;  /* 0x000000141f167219 */ /* 0x188fe4000000120b */
[-C--:B------:R-:W-:Y:S02]  /*0e00*/  SHF.L.U32 R6, R17, R20.reuse, RZ ;  /* 0x0000001411067219 */ /* 0x080fe400000006ff */
[----:B------:R-:W-:Y:S01]  /*0e10*/  SHF.R.U32.HI R11, RZ, R20, R11 ;  /* 0x00000014ff0b7219 */ /* 0x000fe2000001160b */
[----:B------:R-:W-:Y:S01]  /*0e20*/  IMAD.MOV.U32 R10, RZ, RZ, R22 ;  /* 0x000000ffff0a7224 */ /* 0x000fe200078e0016 */
[----:B------:R-:W-:Y:S01]  /*0e30*/  LOP3.LUT R12, RZ, R6, RZ, 0x33, !PT ;  /* 0x00000006ff0c7212 */ /* 0x000fe200078e33ff */
[----:B------:R-:W3:Y:S01]  /*0e40*/  LDC R29, c[0x0][0x710] ;  /* 0x0001c400ff1d7b82 */ /* 0x000ee20000000800 */
[----:B------:R-:W-:Y:S05]  /*0e50*/  @!P0 BRA `(.L_x_11) ;  /* 0x0000000000288947 */ /* 0x000fea0003800000 */
[----:B------:R-:W4:Y:S02]  /*0e60*/  LDC R15, c[0x0][0x74c] ;  /* 0x0001d300ff0f7b82 */ /* 0x000f240000000800 */
[----:B----4-:R-:W-:-:S05]  /*0e70*/  IADD3 R15, P0, R22, R15, RZ ;  /* 0x0000000f160f7210 */ /* 0x010fca0007f1e0ff */
        /* <DEDUP_REMOVED lines=8> */
.L_x_11:
[----:B-1----:R-:W-:Y:S01]  /*0f00*/  SHF.R.U64 R10, R10, R26, R11 ;  /* 0x0000001a0a0a7219 */ /* 0x002fe2000000120b */
[----:B------:R-:W-:Y:S01]  /*0f10*/  IMAD.MOV.U32 R16, RZ, RZ, 0x1 ;  /* 0x00000001ff107424 */ /* 0x000fe200078e00ff */
[----:B------:R-:W-:Y:S01]  /*0f20*/  LOP3.LUT R11, R31, R12, RZ, 0xc0, !PT ;  /* 0x0000000c1f0b7212 */ /* 0x000fe200078ec0ff */
[----:B0-----:R-:W-:Y:S01]  /*0f30*/  VIADD R12, R119, 0xffffffff ;  /* 0xffffffff770c7836 */ /* 0x001fe20000000000 */
[----:B------:R-:W-:Y:S01]  /*0f40*/  SHF.L.U32 R6, R27, R20, RZ ;  /* 0x000000141b067219 */ /* 0x000fe200000006ff */
[----:B------:R-:W-:Y:S01]  /*0f50*/  IMAD.MOV R15, RZ, RZ, -R10 ;  /* 0x000000ffff0f7224 */ /* 0x000fe200078e0a0a */
[----:B------:R-:W-:Y:S02]  /*0f60*/  SEL R14, R14, R33, !P3 ;  /* 0x000000210e0e7207 */ /* 0x000fe40005800000 */
[----:B------:R-:W-:Y:S01]  /*0f70*/  LOP3.LUT R12, R23, R12, RZ, 0xc0, !PT ;  /* 0x0000000c170c7212 */ /* 0x000fe200078ec0ff */
[----:B------:R-:W-:Y:S02]  /*0f80*/  IMAD R11, R6, R10, R11 ;  /* 0x0000000a060b7224 */ /* 0x000fe400078e020b */
[----:B--2---:R-:W-:-:S02]  /*0f90*/  IMAD R6, R15, R28, R22 ;  /* 0x0000001c0f067224 */ /* 0x004fc400078e0216 */
[----:B---3--:R-:W-:Y:S02]  /*0fa0*/  IMAD R14, R11, R29, R14 ;  /* 0x0000001d0b0e7224 */ /* 0x008fe400078e020e */
[----:B------:R-:W-:Y:S02]  /*0fb0*/  IMAD R119, R6, R119, R12 ;  /* 0x0000007706777224 */ /* 0x000fe400078e020c */
[----:B------:R-:W-:-:S03]  /*0fc0*/  IMAD.MOV.U32 R6, RZ, RZ, R30 ;  /* 0x000000ffff067224 */ /* 0x000fc600078e001e */
[----:B------:R-:W-:Y:S02]  /*0fd0*/  SEL R12, R119, R14, !P3 ;  /* 0x0000000e770c7207 */ /* 0x000fe40005800000 */
[----:B------:R-:W-:-:S07]  /*0fe0*/  SEL R119, R14, R119, !P3 ;  /* 0x000000770e777207 */ /* 0x000fce0005800000 */
.L_x_9:
[----:B------:R-:W-:-:S08]  /*0ff0*/  NOP ;  /* 0x0000000000007918 */ /* 0x000fd00000000000 */
[----:B------:R-:W0:Y:S02]  /*1000*/  USETMAXREG.TRY_ALLOC.CTAPOOL UP0, 0xe8 ;  /* 0x000000e8000079c8 */ /* 0x000e240008000600 */
[----:B0-----:R-:W-:-:S13]  /*1010*/  PLOP3.LUT P0, PT, PT, PT, UP0, 0x80, 0x0 ;  /* 0x000000000000781c */ /* 0x001fda0003f0f008 */
[----:B------:R-:W-:Y:S05]  /*1020*/  @!P0 BRA `(.L_x_9) ;  /* 0xfffffffc00f08947 */ /* 0x000fea000383ffff */
[----:B------:R-:W-:Y:S01]  /*1030*/  ULDC.64 UR6, c[0x0][0x698] ;  /* 0x0001a60000067ab9 */ /* 0x000fe20000000a00 */
[----:B------:R-:W-:Y:S01]  /*1040*/  ULDC.64 UR14, c[0x0][0x208] ;  /* 0x00008200000e7ab9 */ /* 0x000fe20000000a00 */
[----:B------:R-:W-:-:S04]  /*1050*/  ISETP.NE.U32.AND P0, PT, RZ, UR6, PT ;  /* 0x00000006ff007c0c */ /* 0x000fc8000bf05070 */
[----:B------:R-:W-:-:S13]  /*1060*/  ISETP.NE.AND.EX P0, PT, RZ, UR7, PT, P0 ;  /* 0x00000007ff007c0c */ /* 0x000fda000bf05300 */
[----:B------:R-:W-:Y:S05]  /*1070*/  @!P0 BRA `(.L_x_12) ;  /* 0x00000000001c8947 */ /* 0x000fea0003800000 */
[----:B------:R-:W0:Y:S02]  /*1080*/  LDC.64 R10, c[0x0][0x698] ;  /* 0x0001a600ff0a7b82 */ /* 0x000e240000000a00 */
[----:B0-----:R-:W2:Y:S02]  /*1090*/  LDG.E.64 R10, desc[UR14][R10.64] ;  /* 0x0000000e0a0a7981 */ /* 0x001ea4000c1e1b00 */
[----:B--2---:R-:W-:-:S04]  /*10a0*/  ISETP.NE.U32.AND P0, PT, R10, RZ, PT ;  /* 0x000000ff0a00720c */ /* 0x004fc80003f05070 */
[----:B------:R-:W-:-:S13]  /*10b0*/  ISETP.NE.AND.EX P0, PT, R11, RZ, PT, P0 ;  /* 0x000000ff0b00720c */ /* 0x000fda0003f05300 */
[----:B------:R-:W-:Y:S05]  /*10c0*/  @!P0 BRA `(.L_x_12) ;  /* 0x0000000000088947 */ /* 0x000fea0003800000 */
[----:B------:R0:W5:Y:S01]  /*10d0*/  LD.E R133, desc[UR14][R10.64] ;  /* 0x0000000e0a857980 */ /* 0x000162000c101900 */
[----:B------:R-:W-:Y:S05]  /*10e0*/  BRA `(.L_x_13) ;  /* 0x0000000000207947 */ /* 0x000fea0003800000 */
.L_x_12:
[----:B------:R-:W-:Y:S02]  /*10f0*/  ULDC.64 UR6, c[0x0][0x688] ;  /* 0x0001a20000067ab9 */ /* 0x000fe40000000a00 */
[----:B------:R-:W-:-:S04]  /*1100*/  ISETP.NE.U32.AND P0, PT, RZ, UR6, PT ;  /* 0x00000006ff007c0c */ /* 0x000fc8000bf05070 */
[----:B------:R-:W-:-:S13]  /*1110*/  ISETP.NE.AND.EX P0, PT, RZ, UR7, PT, P0 ;  /* 0x00000007ff007c0c */ /* 0x000fda000bf05300 */
[----:B------:R-:W-:Y:S05]  /*1120*/  @!P0 BRA `(.L_x_14) ;  /* 0x00000000000c8947 */ /* 0x000fea0003800000 */
[----:B------:R-:W0:Y:S02]  /*1130*/  LDC.64 R10, c[0x0][0x688] ;  /* 0x0001a200ff0a7b82 */ /* 0x000e240000000a00 */
[----:B0-----:R1:W5:Y:S01]  /*1140*/  LDG.E R133, desc[UR14][R10.64] ;  /* 0x0000000e0a857981 */ /* 0x001362000c1e1900 */
[----:B------:R-:W-:Y:S05]  /*1150*/  BRA `(.L_x_13) ;  /* 0x0000000000047947 */ /* 0x000fea0003800000 */
.L_x_14:
[----:B------:R-:W2:Y:S02]  /*1160*/  LDC R133, c[0x0][0x680] ;  /* 0x0001a000ff857b82 */ /* 0x000ea40000000800 */
.L_x_13:
[----:B------:R-:W-:Y:S02]  /*1170*/  ULDC.64 UR6, c[0x0][0x6a0] ;  /* 0x0001a80000067ab9 */ /* 0x000fe40000000a00 */
[----:B------:R-:W-:-:S04]  /*1180*/  ISETP.NE.U32.AND P0, PT, RZ, UR6, PT ;  /* 0x00000006ff007c0c */ /* 0x000fc8000bf05070 */
[----:B------:R-:W-:-:S13]  /*1190*/  ISETP.NE.AND.EX P0, PT, RZ, UR7, PT, P0 ;  /* 0x00000007ff007c0c */ /* 0x000fda000bf05300 */
[----:B------:R-:W-:Y:S05]  /*11a0*/  @!P0 BRA `(.L_x_15) ;  /* 0x00000000001c8947 */ /* 0x000fea0003800000 */
[----:B01----:R-:W0:Y:S02]  /*11b0*/  LDC.64 R10, c[0x0][0x6a0] ;  /* 0x0001a800ff0a7b82 */ /* 0x003e240000000a00 */
[----:B0-----:R-:W3:Y:S02]  /*11c0*/  LDG.E.64 R10, desc[UR14][R10.64] ;  /* 0x0000000e0a0a7981 */ /* 0x001ee4000c1e1b00 */
[----:B---3--:R-:W-:-:S04]  /*11d0*/  ISETP.NE.U32.AND P0, PT, R10, RZ, PT ;  /* 0x000000ff0a00720c */ /* 0x008fc80003f05070 */
[----:B------:R-:W-:-:S13]  /*11e0*/  ISETP.NE.AND.EX P0, PT, R11, RZ, PT, P0 ;  /* 0x000000ff0b00720c */ /* 0x000fda0003f05300 */
[----:B------:R-:W-:Y:S05]  /*11f0*/  @!P0 BRA `(.L_x_15) ;  /* 0x0000000000088947 */ /* 0x000fea0003800000 */
[----:B------:R0:W5:Y:S01]  /*1200*/  LD.E R132, desc[UR14][R10.64] ;  /* 0x0000000e0a847980 */ /* 0x000162000c101900 */
[----:B------:R-:W-:Y:S05]  /*1210*/  BRA `(.L_x_16) ;  /* 0x0000000000207947 */ /* 0x000fea0003800000 */
.L_x_15:
[----:B------:R-:W-:Y:S02]  /*1220*/  ULDC.64 UR6, c[0x0][0x690] ;  /* 0x0001a40000067ab9 */ /* 0x000fe40000000a00 */
[----:B------:R-:W-:-:S04]  /*1230*/  ISETP.NE.U32.AND P0, PT, RZ, UR6, PT ;  /* 0x00000006ff007c0c */ /* 0x000fc8000bf05070 */
[----:B------:R-:W-:-:S13]  /*1240*/  ISETP.NE.AND.EX P0, PT, RZ, UR7, PT, P0 ;  /* 0x00000007ff007c0c */ /* 0x000fda000bf05300 */
[----:B------:R-:W-:Y:S05]  /*1250*/  @!P0 BRA `(.L_x_17) ;  /* 0x00000000000c8947 */ /* 0x000fea0003800000 */
[----:B01----:R-:W0:Y:S02]  /*1260*/  LDC.64 R10, c[0x0][0x690] ;  /* 0x0001a400ff0a7b82 */ /* 0x003e240000000a00 */
[----:B0-----:R1:W5:Y:S01]  /*1270*/  LDG.E R132, desc[UR14][R10.64] ;  /* 0x0000000e0a847981 */ /* 0x001362000c1e1900 */
[----:B------:R-:W-:Y:S05]  /*1280*/  BRA `(.L_x_16) ;  /* 0x0000000000047947 */ /* 0x000fea0003800000 */
.L_x_17:
[----:B------:R-:W3:Y:S02]  /*1290*/  LDC R132, c[0x0][0x684] ;  /* 0x0001a100ff847b82 */ /* 0x000ee40000000800 */
.L_x_16:
[----:B------:R-:W-:-:S13]  /*12a0*/  LOP3.LUT P0, RZ, R16, 0xff, RZ, 0xc0, !PT ;  /* 0x000000ff10ff7812 */ /* 0x000fda000780c0ff */
[----:B------:R-:W-:Y:S05]  /*12b0*/  @!P0 EXIT ;  /* 0x000000000000894d */ /* 0x000fea0003800000 */
[----:B------:R-:W4:Y:S01]  /*12c0*/  LDC.64 R18, c[0x0][0x288] ;  /* 0x0000a200ff127b82 */ /* 0x000f220000000a00 */
[----:B------:R-:W-:Y:S01]  /*12d0*/  SHF.R.U32.HI R15, RZ, 0x5, R5 ;  /* 0x00000005ff0f7819 */ /* 0x000fe20000011605 */
[C---:B01----:R-:W-:Y:S01]  /*12e0*/  IMAD.SHL.U32 R11, R127.reuse, 0x20, RZ ;  /* 0x000000207f0b7824 */ /* 0x043fe200078e00ff */
[----:B------:R-:W-:Y:S01]  /*12f0*/  SHF.R.U32.HI R10, RZ, 0x2, R127 ;  /* 0x00000002ff0a7819 */ /* 0x000fe2000001167f */
[----:B------:R-:W-:Y:S01]  /*1300*/  IMAD.SHL.U32 R5, R127, 0x200, RZ ;  /* 0x000002007f057824 */ /* 0x000fe200078e00ff */
[----:B------:R-:W-:Y:S01]  /*1310*/  ULDC.64 UR6, c[0x0][0x6c8] ;  /* 0x0001b20000067ab9 */ /* 0x000fe20000000a00 */
[----:B------:R-:W-:Y:S01]  /*1320*/  IMAD.SHL.U32 R131, R15, 0x10, RZ ;  /* 0x000000100f837824 */ /* 0x000fe200078e00ff */
[----:B------:R-:W-:Y:S01]  /*1330*/  LOP3.LUT R10, R10, 0x7, RZ, 0xc0, !PT ;  /* 0x000000070a0a7812 */ /* 0x000fe200078ec0ff */
[----:B------:R-:W0:Y:S01]  /*1340*/  LDC R129, c[0x0][0x758] ;  /* 0x0001d600ff817b82 */ /* 0x000e220000000800 */
[----:B------:R-:W-:Y:S01]  /*1350*/  LOP3.LUT R14, R11, 0x1c00, RZ, 0xc0, !PT ;  /* 0x00001c000b0e7812 */ /* 0x000fe200078ec0ff */
[----:B------:R-:W-:Y:S01]  /*1360*/  IMAD.SHL.U32 R16, R13, 0x40, RZ ;  /* 0x000000400d107824 */ /* 0x000fe200078e00ff */
[--C-:B------:R-:W-:Y:S01]  /*1370*/  LOP3.LUT R131, R131, 0xfffffff0, R10.reuse, 0xe2, !PT ;  /* 0xfffffff083837812 */ /* 0x100fe200078ee20a */
[----:B------:R-:W-:Y:S01]  /*1380*/  IMAD R15, R15, -0x10, -R10 ;  /* 0xfffffff00f0f7824 */ /* 0x000fe200078e0a0a */
[----:B------:R-:W-:Y:S01]  /*1390*/  LOP3.LUT R11, R14, 0x200, R5, 0xf8, !PT ;  /* 0x000002000e0b7812 */ /* 0x000fe200078ef805 */
[----:B------:R-:W-:Y:S01]  /*13a0*/  IMAD.SHL.U32 R10, R127, 0x10, RZ ;  /* 0x000000107f0a7824 */ /* 0x000fe200078e00ff */
[----:B------:R-:W-:Y:S01]  /*13b0*/  LOP3.LUT R14, R13, 0x1, RZ, 0xc0, !PT ;  /* 0x000000010d0e7812 */ /* 0x000fe200078ec0ff */
[----:B------:R-:W-:Y:S01]  /*13c0*/  USHF.L.U64.HI UR5, UR6, 0x3, UR7 ;  /* 0x0000000306057899 */ /* 0x000fe20008010207 */
[----:B------:R-:W-:Y:S01]  /*13d0*/  LOP3.LUT R13, R127, 0x3, RZ, 0xc0, !PT ;  /* 0x000000037f0d7812 */ /* 0x000fe200078ec0ff */
[----:B------:R-:W-:Y:S01]  /*13e0*/  IMAD.MOV.U32 R126, RZ, RZ, RZ ;  /* 0x000000ffff7e7224 */ /* 0x000fe200078e00ff */
[----:B------:R-:W-:Y:S01]  /*13f0*/  LOP3.LUT R11, R11, 0x1c0, R10, 0xf8, !PT ;  /* 0x000001c00b0b7812 */ /* 0x000fe200078ef80a */
[----:B------:R-:W-:Y:S01]  /*1400*/  IMAD R14, R14, -0x40, R15 ;  /* 0xffffffc00e0e7824 */ /* 0x000fe200078e020f */
[----:B------:R-:W-:Y:S01]  /*1410*/  LOP3.LUT R131, R131, 0x40, R16, 0xf8, !PT ;  /* 0x0000004083837812 */ /* 0x000fe200078ef810 */
[----:B------:R-:W-:Y:S01]  /*1420*/  IMAD.MOV.U32 R16, RZ, RZ, -0x1 ;  /* 0xffffffffff107424 */ /* 0x000fe200078e00ff */
[----:B------:R-:W-:Y:S01]  /*1430*/  LOP3.LUT R124, R127, 0x80, RZ, 0xc0, !PT ;  /* 0x000000807f7c7812 */ /* 0x000fe200078ec0ff */
[----:B----4-:R-:W-:Y:S01]  /*1440*/  VIADD R5, R19, 0x3f ;  /* 0x0000003f13057836 */ /* 0x010fe20000000000 */
[----:B------:R-:W-:Y:S01]  /*1450*/  ULDC UR7, c[0x0][0x284] ;  /* 0x0000a10000077ab9 */ /* 0x000fe20000000800 */
[----:B------:R-:W-:Y:S01]  /*1460*/  IMAD R130, R13, -0x2, R18 ;  /* 0xfffffffe0d827824 */ /* 0x000fe200078e0212 */
[----:B------:R-:W-:Y:S01]  /*1470*/  LOP3.LUT R148, R4, 0x1, RZ, 0xfc, !PT ;  /* 0x0000000104947812 */ /* 0x000fe200078efcff */
[----:B------:R-:W-:Y:S01]  /*1480*/  IMAD.MOV.U32 R18, RZ, RZ, 0x1 ;  /* 0x00000001ff127424 */ /* 0x000fe200078e00ff */
[----:B------:R-:W-:Y:S01]  /*1490*/  SHF.R.S32.HI R10, RZ, 0x1f, R5 ;  /* 0x0000001fff0a7819 */ /* 0x000fe20000011405 */
[----:B------:R-:W-:Y:S01]  /*14a0*/  IMAD.SHL.U32 R127, R127, 0x2, RZ ;  /* 0x000000027f7f7824 */ /* 0x000fe200078e00ff */
[----:B------:R-:W-:Y:S01]  /*14b0*/  SHF.R.U32.HI R124, RZ, 0x7, R124 ;  /* 0x00000007ff7c7819 */ /* 0x000fe2000001167c */
[----:B------:R-:W-:Y:S01]  /*14c0*/  IMAD.MOV.U32 R125, RZ, RZ, RZ ;  /* 0x000000ffff7d7224 */ /* 0x000fe200078e00ff */
[----:B------:R-:W-:Y:S01]  /*14d0*/  LEA.HI R10, R10, R5, RZ, 0x6 ;  /* 0x000000050a0a7211 */ /* 0x000fe200078f30ff */
[----:B------:R-:W-:Y:S01]  /*14e0*/  VIADD R122, R14, UR7 ;  /* 0x000000070e7a7c36 */ /* 0x000fe20008000000 */
[----:B0-----:R-:W-:Y:S01]  /*14f0*/  SHF.L.U32 R16, R16, R129, RZ ;  /* 0x0000008110107219 */ /* 0x001fe200000006ff */
[----:B------:R-:W-:Y:S01]  /*1500*/  USHF.L.U32 UR6, UR6, 0x3, URZ ;  /* 0x0000000306067899 */ /* 0x000fe2000800063f */
[----:B------:R-:W-:-:S02]  /*1510*/  SHF.R.S32.HI R128, RZ, 0x6, R10 ;  /* 0x00000006ff807819 */ /* 0x000fc4000001140a */
[----:B------:R-:W-:Y:S02]  /*1520*/  SHF.L.U32 R129, R18, R129, RZ ;  /* 0x0000008112817219 */ /* 0x000fe400000006ff */
[----:B------:R-:W-:Y:S02]  /*1530*/  VIMNMX R5, RZ, R128, PT ;  /* 0x00000080ff057248 */ /* 0x000fe40003fe0100 */
[----:B------:R-:W-:Y:S02]  /*1540*/  LOP3.LUT R123, RZ, R16, RZ, 0x33, !PT ;  /* 0x00000010ff7b7212 */ /* 0x000fe400078e33ff */
[----:B------:R-:W-:Y:S01]  /*1550*/  SHF.R.U32.HI R121, RZ, 0x3, R11 ;  /* 0x00000003ff797819 */ /* 0x000fe2000001160b */
[----:B------:R-:W-:-:S07]  /*1560*/  IMAD.IADD R120, R128, 0x1, -R5 ;  /* 0x0000000180787824 */ /* 0x000fce00078e0a05 */
.L_x_154:
[----:B------:R-:W0:Y:S01]  /*1570*/  SHFL.IDX PT, R5, R124, RZ, 0x1f ;  /* 0x00001fff7c057589 */ /* 0x000e2200000e0000 */
[----:B-1----:R-:W1:Y:S01]  /*1580*/  S2UR UR10, SR_CgaCtaId ;  /* 0x00000000000a79c3 */ /* 0x002e620000008800 */
[----:B------:R-:W-:Y:S01]  /*1590*/  ISETP.GE.AND P0, PT, R120, 0x1, PT ;  /* 0x000000017800780c */ /* 0x000fe20003f06270 */
[----:B------:R-:W-:Y:S01]  /*15a0*/  UMOV UR9, 0x400 ;  /* 0x0000040000097882 */ /* 0x000fe20000000000 */
[----:B------:R-:W-:Y:S02]  /*15b0*/  CS2R R54, SRZ ;  /* 0x0000000000367805 */ /* 0x000fe4000001ff00 */
[----:B------:R-:W-:Y:S02]  /*15c0*/  CS2R R56, SRZ ;  /* 0x0000000000387805 */ /* 0x000fe4000001ff00 */
[----:B------:R-:W-:Y:S02]  /*15d0*/  CS2R R58, SRZ ;  /* 0x00000000003a7805 */ /* 0x000fe4000001ff00 */
[----:B--2---:R-:W-:-:S02]  /*15e0*/  CS2R R60, SRZ ;  /* 0x00000000003c7805 */ /* 0x004fc4000001ff00 */
[----:B------:R-:W-:Y:S02]  /*15f0*/  CS2R R62, SRZ ;  /* 0x00000000003e7805 */ /* 0x000fe4000001ff00 */
[----:B------:R-:W-:Y:S02]  /*1600*/  CS2R R64, SRZ ;  /* 0x0000000000407805 */ /* 0x000fe4000001ff00 */
[----:B------:R-:W-:Y:S02]  /*1610*/  CS2R R66, SRZ ;  /* 0x0000000000427805 */ /* 0x000fe4000001ff00 */
[----:B------:R-:W-:Y:S02]  /*1620*/  CS2R R68, SRZ ;  /* 0x0000000000447805 */ /* 0x000fe4000001ff00 */
[----:B------:R-:W-:Y:S02]  /*1630*/  CS2R R70, SRZ ;  /* 0x0000000000467805 */ /* 0x000fe4000001ff00 */
[----:B------:R-:W-:-:S02]  /*1640*/  CS2R R72, SRZ ;  /* 0x0000000000487805 */ /* 0x000fc4000001ff00 */
        /* <DEDUP_REMOVED lines=10> */
[----:B0-----:R-:W-:Y:S01]  /*16f0*/  R2UR UR7, R5 ;  /* 0x00000000050772ca */ /* 0x001fe200000e0000 */
[----:B-1----:R-:W-:Y:S01]  /*1700*/  ULEA UR9, UR10, UR9, 0x18 ;  /* 0x000000090a097291 */ /* 0x002fe2000f8ec03f */
        /* <DEDUP_REMOVED lines=10> */
[----:B------:R-:W-:Y:S01]  /*17b0*/  CS2R R50, SRZ ;  /* 0x0000000000327805 */ /* 0x000fe2000001ff00 */
[----:B------:R-:W-:Y:S01]  /*17c0*/  ULEA.HI UR8, UR7, UR7, URZ, 0x1 ;  /* 0x0000000707087291 */ /* 0x000fe2000f8f083f */
[----:B------:R-:W-:-:S03]  /*17d0*/  CS2R R52, SRZ ;  /* 0x0000000000347805 */ /* 0x000fc6000001ff00 */
[----:B------:R-:W-:-:S04]  /*17e0*/  ULOP3.LUT UR8, UR8, 0xffffe, URZ, 0xc0, !UPT ;  /* 0x000ffffe08087892 */ /* 0x000fc8000f8ec03f */
[----:B------:R-:W-:-:S04]  /*17f0*/  UIADD3 UR8, UR7, -UR8, URZ ;  /* 0x8000000807087290 */ /* 0x000fc8000fffe03f */
[----:B------:R-:W-:Y:S01]  /*1800*/  ULEA UR8, UR8, UR9, 0xc ;  /* 0x0000000908087291 */ /* 0x000fe2000f8e603f */
[----:B---34-:R-:W-:Y:S11]  /*1810*/  @!P0 BRA `(.L_x_18) ;  /* 0x0000000400248947 */ /* 0x018ff60003800000 */
[----:B------:R-:W-:Y:S01]  /*1820*/  UIADD3 UR8, UR8, 0x180, URZ ;  /* 0x0000018008087890 */ /* 0x000fe2000fffe03f */
[----:B------:R-:W-:Y:S01]  /*1830*/  R2UR UR7, R125 ;  /* 0x000000007d0772ca */ /* 0x000fe200000e0000 */
[----:B------:R-:W-:Y:S01]  /*1840*/  IMAD.MOV.U32 R5, RZ, RZ, R120 ;  /* 0x000000ffff057224 */ /* 0x000fe200078e0078 */
[----:B------:R-:W-:Y:S01]  /*1850*/  UPLOP3.LUT UP0, UPT, UPT, UPT, UPT, 0x40, 0x0 ;  /* 0x000000000000789c */ /* 0x000fe20003f0e870 */
[----:B------:R-:W-:Y:S01]  /*1860*/  IMAD.MOV.U32 R10, RZ, RZ, R126 ;  /* 0x000000ffff0a7224 */ /* 0x000fe200078e007e */
[----:B------:R-:W-:Y:S01]  /*1870*/  USHF.R.U32.HI UR8, URZ, 0x4, UR8 ;  /* 0x000000043f087899 */ /* 0x000fe20008011608 */
[----:B------:R-:W-:-:S03]  /*1880*/  IMAD.MOV.U32 R11, RZ, RZ, R125 ;  /* 0x000000ffff0b7224 */ /* 0x000fc600078e007d */
[----:B------:R-:W-:-:S04]  /*1890*/  ULOP3.LUT UR8, UR8, 0x3fff, URZ, 0xc0, !UPT ;  /* 0x00003fff08087892 */ /* 0x000fc8000f8ec03f */
[----:B------:R-:W-:-:S12]  /*18a0*/  ULOP3.LUT UR16, UR8, 0x10000, URZ, 0xfc, !UPT ;  /* 0x0001000008107892 */ /* 0x000fd8000f8efc3f */
.L_x_25:
[----:B------:R-:W-:-:S13]  /*18b0*/  ISETP.NE.AND P1, PT, R148, 0x3, PT ;  /* 0x000000039400780c */ /* 0x000fda0003f25270 */
[----:B------:R-:W-:Y:S05]  /*18c0*/  @!P1 BRA `(.L_x_19) ;  /* 0x0000000000049947 */ /* 0x000fea0003800000 */
[----:B------:R-:W-:Y:S01]  /*18d0*/  BPT.TRAP 0x1 ;  /* 0x000000040000795c */ /* 0x000fe20000300000 */
.L_x_19:
[----:B------:R-:W0:Y:S01]  /*18e0*/  S2UR UR9, SR_CgaCtaId ;  /* 0x00000000000979c3 */ /* 0x000e220000008800 */
[----:B------:R-:W-:Y:S01]  /*18f0*/  UMOV UR8, 0x400 ;  /* 0x0000040000087882 */ /* 0x000fe20000000000 */
[----:B------:R-:W-:Y:S01]  /*1900*/  SHF.L.U32 R14, R10, 0x1f, RZ ;  /* 0x0000001f0a0e7819 */ /* 0x000fe200000006ff */
[----:B0-----:R-:W-:-:S04]  /*1910*/  ULEA UR17, UR9, UR8, 0x18 ;  /* 0x0000000809117291 */ /* 0x001fc8000f8ec03f */
[----:B------:R-:W-:-:S09]  /*1920*/  ULEA UR8, UR7, UR17, 0x3 ;  /* 0x0000001107087291 */ /* 0x000fd2000f8e183f */
[----:B------:R0:W1:Y:S01]  /*1930*/  SYNCS.PHASECHK.TRANS64.TRYWAIT P0, [UR8], R14 ;  /* 0x0000000eff0075a7 */ /* 0x0000620008000148 */
[----:B------:R-:W-:Y:S05]  /*1940*/  @!P1 BRA `(.L_x_20) ;  /* 0x0000000000049947 */ /* 0x000fea0003800000 */
[----:B------:R-:W-:Y:S01]  /*1950*/  BPT.TRAP 0x1 ;  /* 0x000000040000795c */ /* 0x000fe20000300000 */
.L_x_20:
[----:B------:R-:W-:-:S04]  /*1960*/  IMAD.U32 R16, RZ, RZ, UR7 ;  /* 0x00000007ff107e24 */ /* 0x000fc8000f8e00ff */
[----:B------:R-:W-:Y:S01]  /*1970*/  IMAD R13, R16, 0x800, R121 ;  /* 0x00000800100d7824 */ /* 0x000fe200078e0279 */
[----:B-1----:R-:W-:Y:S06]  /*1980*/  @P0 BRA `(.L_x_21) ;  /* 0x0000000000080947 */ /* 0x002fec0003800000 */
[----:B------:R-:W1:Y:S02]  /*1990*/  SYNCS.PHASECHK.TRANS64.TRYWAIT P0, [UR8], R14 ;  /* 0x0000000eff0075a7 */ /* 0x000e640008000148 */
[----:B-1----:R-:W-:Y:S05]  /*19a0*/  @!P0 BRA `(.L_x_22) ;  /* 0x0000006c00408947 */ /* 0x002fea0003800000 */
.L_x_21:
[----:B------:R-:W-:Y:S01]  /*19b0*/  LDS.64 R88, [R13+UR17+0x30180] ;  /* 0x030180110d587984 */ /* 0x000fe20008000a00 */
[----:B------:R-:W-:Y:S02]  /*19c0*/  UIADD3 UR8, UR17, 0x20180, URZ ;  /* 0x0002018011087890 */ /* 0x000fe4000fffe03f */
[----:B------:R-:W-:Y:S01]  /*19d0*/  ULEA UR13, UR7, UR16, 0xa ;  /* 0x00000010070d7291 */ /* 0x000fe2000f8e503f */
[----:B------:R-:W4:Y:S01]  /*19e0*/  LDS.64 R90, [R13+UR17+0x30580] ;  /* 0x030580110d5a7984 */ /* 0x000f220008000a00 */
[----:B------:R-:W-:Y:S01]  /*19f0*/  USHF.R.U32.HI UR8, URZ, 0x4, UR8 ;  /* 0x000000043f087899 */ /* 0x000fe20008011608 */
[----:B------:R-:W-:Y:S01]  /*1a00*/  UMOV UR9, 0x80000020 ;  /* 0x8000002000097882 */ /* 0x000fe20000000000 */
[----:B------:R-:W-:Y:S02]  /*1a10*/  UMOV UR11, 0x40000040 ;  /* 0x40000040000b7882 */ /* 0x000fe40000000000 */
[----:B------:R-:W-:-:S04]  /*1a20*/  ULOP3.LUT UR8, UR8, 0x3fff, URZ, 0xc0, !UPT ;  /* 0x00003fff08087892 */ /* 0x000fc8000f8ec03f */
[----:B------:R-:W-:-:S04]  /*1a30*/  ULOP3.LUT UR8, UR8, 0x10000, URZ, 0xfc, !UPT ;  /* 0x0001000008087892 */ /* 0x000fc8000f8efc3f */
[----:B------:R-:W-:-:S03]  /*1a40*/  ULEA UR12, UR7, UR8, 0x9 ;  /* 0x00000008070c7291 */ /* 0x000fc6000f8e483f */
[----:B------:R-:W-:-:S04]  /*1a50*/  UMOV UR8, UR13 ;  /* 0x0000000d00087c82 */ /* 0x000fc80008000000 */
[----:B------:R-:W-:Y:S01]  /*1a60*/  UMOV UR10, UR12 ;  /* 0x0000000c000a7c82 */ /* 0x000fe20008000000 */
[----:B----4-:R-:W-:-:S06]  /*1a70*/  WARPGROUP.ARRIVE ;  /* 0x00000000000079c5 */ /* 0x010fcc0000000000 */
[----:B------:R-:W-:Y:S01]  /*1a80*/  HGMMA.SP.64x64x32.F32.BF16 R56, gdesc[UR8], R56, UP0, R88, 0x0 ;  /* 0x08e05800083879f0 */ /* 0x000fe2000bf01a38 */
[----:B------:R-:W-:Y:S01]  /*1a90*/  UIADD3 UR8, UR13, 0x200, URZ ;  /* 0x000002000d087890 */ /* 0x000fe2000fffe03f */
[----:B------:R-:W-:-:S08]  /*1aa0*/  UMOV UR9, 0x80000020 ;  /* 0x8000002000097882 */ /* 0x000fd00000000000 */
[----:B------:R-:W-:Y:S01]  /*1ab0*/  HGMMA.SP.64x64x32.F32.BF16 R24, gdesc[UR8], R24, UP0, R90, 0x0 ;  /* 0x08e05a00081879f0 */ /* 0x000fe2000bf01a18 */
[----:B------:R-:W-:Y:S02]  /*1ac0*/  UIADD3 UR8, UR13, 0x2, URZ ;  /* 0x000000020d087890 */ /* 0x000fe4000fffe03f */
[----:B------:R-:W-:Y:S01]  /*1ad0*/  UIADD3 UR10, UR12, 0x4, URZ ;  /* 0x000000040c0a7890 */ /* 0x000fe2000fffe03f */
[----:B------:R-:W-:Y:S01]  /*1ae0*/  UMOV UR9, 0x80000020 ;  /* 0x8000002000097882 */ /* 0x000fe20000000000 */
[----:B------:R-:W-:-:S07]  /*1af0*/  UMOV UR11, 0x40000040 ;  /* 0x40000040000b7882 */ /* 0x000fce0000000000 */
[----:B------:R-:W-:Y:S01]  /*1b00*/  HGMMA.SP.64x64x32.F32.BF16 R56, gdesc[UR8], R56, R89, 0x0 ;  /* 0x08e05900083879f0 */ /* 0x000fe20008701a38 */
[----:B------:R-:W-:Y:S01]  /*1b10*/  UIADD3 UR8, UR13, 0x202, URZ ;  /* 0x000002020d087890 */ /* 0x000fe2000fffe03f */
[----:B------:R-:W-:-:S08]  /*1b20*/  UMOV UR9, 0x80000020 ;  /* 0x8000002000097882 */ /* 0x000fd00000000000 */
[----:B------:R-:W-:Y:S03]  /*1b30*/  HGMMA.SP.64x64x32.F32.BF16 R24, gdesc[UR8], R24, R91, 0x0, gsb0 ;  /* 0x08e05b00081879f0 */ /* 0x000fe60008001a18 */
[----:B------:R-:W-:Y:S02]  /*1b40*/  WARPGROUP.DEPBAR.LE gsb0, 0x0 ;  /* 0x00008000000079c5 */ /* 0x000fe40000010000 */
[----:B------:R-:W-:Y:S05]  /*1b50*/  @!P1 BRA `(.L_x_23) ;  /* 0x0000000000049947 */ /* 0x000fea0003800000 */
[----:B------:R-:W-:Y:S01]  /*1b60*/  BPT.TRAP 0x1 ;  /* 0x000000040000795c */ /* 0x000fe20000300000 */
.L_x_23:
[----:B------:R-:W-:-:S13]  /*1b70*/  LOP3.LUT P0, RZ, R8, R7, RZ, 0xc0, !PT ;  /* 0x0000000708ff7212 */ /* 0x000fda000780c0ff */
[----:B------:R-:W-:-:S05]  /*1b80*/  @P0 LEA R13, R11, UR17, 0x3 ;  /* 0x000000110b0d0c11 */ /* 0x000fca000f8e18ff */
[----:B01----:R-:W-:-:S05]  /*1b90*/  @P0 VIADD R14, R13, 0x40 ;  /* 0x000000400d0e0836 */ /* 0x003fca0000000000 */
[----:B------:R-:W-:-:S04]  /*1ba0*/  @P0 PRMT R14, R9, 0x654, R14 ;  /* 0x00000654090e0816 */ /* 0x000fc8000000000e */
[----:B------:R0:W-:Y:S01]  /*1bb0*/  @P0 SYNCS.ARRIVE.TRANS64.RED.A1T0 RZ, [R14+URZ], RZ ;  /* 0x000000ff0eff09a7 */ /* 0x0001e2000810043f */
[----:B------:R-:W-:-:S13]  /*1bc0*/  ISETP.GT.U32.AND P0, PT, R4, 0x1, PT ;  /* 0x000000010400780c */ /* 0x000fda0003f04070 */
[----:B0-----:R-:W-:Y:S05]  /*1bd0*/  @P0 BRA `(.L_x_24) ;  /* 0x0000000000040947 */ /* 0x001fea0003800000 */
[----:B------:R-:W-:Y:S01]  /*1be0*/  BPT.TRAP 0x1 ;  /* 0x000000040000795c */ /* 0x000fe20000300000 */
.L_x_24:
[----:B------:R-:W-:Y:S01]  /*1bf0*/  UIADD3 UR7, UR7, 0x1, URZ ;  /* 0x0000000107077890 */ /* 0x000fe2000fffe03f */
[----:B------:R-:W-:Y:S01]  /*1c00*/  ISETP.GT.AND P1, PT, R5, 0x1, PT ;  /* 0x000000010500780c */ /* 0x000fe20003f24270 */
[----:B------:R-:W-:Y:S02]  /*1c10*/  VIADD R11, R11, 0x1 ;  /* 0x000000010b0b7836 */ /* 0x000fe40000000000 */
[----:B------:R-:W-:Y:S01]  /*1c20*/  UISETP.NE.AND UP0, UPT, UR7, 0x8, UPT ;  /* 0x000000080700788c */ /* 0x000fe2000bf05270 */
[----:B------:R-:W-:Y:S02]  /*1c30*/  VIADD R5, R5, 0xffffffff ;  /* 0xffffffff05057836 */ /* 0x000fe40000000000 */
[C---:B------:R-:W-:Y:S01]  /*1c40*/  ISETP.NE.AND P0, PT, R11.reuse, 0x8, PT ;  /* 0x000000080b00780c */ /* 0x040fe20003f05270 */
[----:B------:R-:W-:Y:S02]  /*1c50*/  USEL UR8, URZ, 0x1, UP0 ;  /* 0x000000013f087887 */ /* 0x000fe40008000000 */
[----:B------:R-:W-:Y:S01]  /*1c60*/  USEL UR7, UR7, URZ, UP0 ;  /* 0x0000003f07077287 */ /* 0x000fe20008000000 */
[----:B------:R-:W-:Y:S01]  /*1c70*/  SEL R11, R11, RZ, P0 ;  /* 0x000000ff0b0b7207 */ /* 0x000fe20000000000 */
[----:B------:R-:W-:-:S02]  /*1c80*/  UPLOP3.LUT UP0, UPT, UPT, UPT, UPT, 0x80, 0x0 ;  /* 0x000000000000789c */ /* 0x000fc40003f0f070 */
[----:B------:R-:W-:Y:S01]  /*1c90*/  LOP3.LUT R10, R10, UR8, RZ, 0x3c, !PT ;  /* 0x000000080a0a7c12 */ /* 0x000fe2000f8e3cff */
[----:B------:R-:W-:Y:S08]  /*1ca0*/  @P1 BRA `(.L_x_25) ;  /* 0xfffffffc00001947 */ /* 0x000ff0000383ffff */
.L_x_18:
[----:B------:R-:W-:Y:S01]  /*1cb0*/  IMAD.SHL.U32 R14, R119, 0x100, RZ ;  /* 0x00000100770e7824 */ /* 0x000fe200078e00ff */
[----:B------:R-:W-:Y:S01]  /*1cc0*/  SHF.R.S32.HI R141, RZ, 0x1f, R6 ;  /* 0x0000001fff8d7819 */ /* 0x000fe20000011406 */
[----:B------:R-:W-:Y:S01]  /*1cd0*/  IMAD.IADD R125, R128, 0x1, R125 ;  /* 0x00000001807d7824 */ /* 0x000fe200078e027d */
[----:B------:R-:W-:Y:S01]  /*1ce0*/  ULDC.64 UR8, c[0x0][0x6d0] ;  /* 0x0001b40000087ab9 */ /* 0x000fe20000000a00 */
[----:B------:R-:W-:Y:S01]  /*1cf0*/  IMAD.IADD R20, R131, 0x1, R14 ;  /* 0x0000000183147824 */ /* 0x000fe200078e020e */
[----:B------:R-:W-:Y:S01]  /*1d00*/  ULDC UR7, c[0x0][0x288] ;  /* 0x0000a20000077ab9 */ /* 0x000fe20000000800 */
[----:B------:R-:W-:Y:S01]  /*1d10*/  IMAD.SHL.U32 R15, R12, 0x40, RZ ;  /* 0x000000400c0f7824 */ /* 0x000fe200078e00ff */
[----:B------:R-:W-:Y:S01]  /*1d20*/  SHF.R.U32.HI R5, RZ, 0x3, R125 ;  /* 0x00000003ff057819 */ /* 0x000fe2000001167d */
[----:B------:R-:W-:Y:S01]  /*1d30*/  IMAD R11, R141, UR8, RZ ;  /* 0x000000088d0b7c24 */ /* 0x000fe2000f8e02ff */
[----:B------:R-:W-:Y:S01]  /*1d40*/  SHF.R.S32.HI R21, RZ, 0x1f, R20 ;  /* 0x0000001fff157819 */ /* 0x000fe20000011414 */
[----:B------:R-:W-:-:S02]  /*1d50*/  WARPGROUP.DEPBAR.LE gsb0, 0x0 ;  /* 0x00008000000079c5 */ /* 0x000fc40000010000 */
[C---:B------:R-:W-:Y:S01]  /*1d60*/  IMAD R13, R6.reuse, UR9, R11 ;  /* 0x00000009060d7c24 */ /* 0x040fe2000f8e020b */
[----:B------:R-:W-:Y:S01]  /*1d70*/  ISETP.GE.AND P2, PT, R15, UR7, PT ;  /* 0x000000070f007c0c */ /* 0x000fe2000bf46270 */
[----:B------:R-:W-:Y:S01]  /*1d80*/  IMAD.WIDE.U32 R10, R6, UR8, R20 ;  /* 0x00000008060a7c25 */ /* 0x000fe2000f8e0014 */
[----:B------:R-:W-:Y:S01]  /*1d90*/  ULDC UR8, c[0x0][0x284] ;  /* 0x0000a10000087ab9 */ /* 0x000fe20000000800 */
[----:B------:R-:W-:Y:S02]  /*1da0*/  LOP3.LUT R5, R5, 0x1, RZ, 0xc0, !PT ;  /* 0x0000000105057812 */ /* 0x000fe400078ec0ff */
[----:B------:R-:W-:Y:S01]  /*1db0*/  ISETP.GE.OR P2, PT, R14, UR8, P2 ;  /* 0x000000080e007c0c */ /* 0x000fe20009746670 */
[----:B------:R-:W-:Y:S01]  /*1dc0*/  IMAD.IADD R11, R11, 0x1, R13 ;  /* 0x000000010b0b7824 */ /* 0x000fe200078e020d */
[----:B------:R-:W-:Y:S01]  /*1dd0*/  ISETP.NE.U32.AND P1, PT, R5, 0x1, PT ;  /* 0x000000010500780c */ /* 0x000fe20003f25070 */
[----:B------:R-:W-:Y:S01]  /*1de0*/  IMAD.MOV.U32 R119, RZ, RZ, -0x1 ;  /* 0xffffffffff777424 */ /* 0x000fe200078e00ff */
[----:B------:R-:W-:-:S02]  /*1df0*/  ISETP.GT.U32.AND P0, PT, R125, 0x7, PT ;  /* 0x000000077d00780c */ /* 0x000fc40003f04070 */
[C---:B------:R-:W-:Y:S02]  /*1e00*/  ISETP.GT.U32.AND P1, PT, R128.reuse, 0x7, !P1 ;  /* 0x000000078000780c */ /* 0x040fe40004f24070 */
[----:B------:R-:W-:Y:S02]  /*1e10*/  ISETP.LT.U32.AND P0, PT, R128, 0x8, P0 ;  /* 0x000000088000780c */ /* 0x000fe40000701070 */
[----:B------:R-:W-:Y:S02]  /*1e20*/  SEL R13, RZ, 0x1, !P1 ;  /* 0x00000001ff0d7807 */ /* 0x000fe40004800000 */
[----:B------:R-:W-:Y:S02]  /*1e30*/  SEL R5, RZ, 0x1, !P0 ;  /* 0x00000001ff057807 */ /* 0x000fe40004000000 */
[----:B------:R-:W-:Y:S02]  /*1e40*/  LOP3.LUT R125, R125, 0x7, RZ, 0xc0, !PT ;  /* 0x000000077d7d7812 */ /* 0x000fe400078ec0ff */
[----:B------:R-:W-:Y:S01]  /*1e50*/  LOP3.LUT R126, R13, R126, R5, 0x96, !PT ;  /* 0x0000007e0d7e7212 */ /* 0x000fe200078e9605 */
[----:B------:R-:W-:Y:S06]  /*1e60*/  @P2 BRA `(.L_x_26) ;  /* 0x0000004800782947 */ /* 0x000fec0003800000 */
[----:B------:R-:W0:Y:S01]  /*1e70*/  LDC.64 R22, c[0x0][0x6c8] ;  /* 0x0001b200ff167b82 */ /* 0x000e220000000a00 */
[----:B------:R-:W-:Y:S01]  /*1e80*/  IMAD.WIDE R12, R12, 0x40, RZ ;  /* 0x000000400c0c7825 */ /* 0x000fe200078e02ff */
[----:B---3-5:R-:W-:Y:S01]  /*1e90*/  FSETP.NEU.AND P1, PT, R132, RZ, PT ;  /* 0x000000ff8400720b */ /* 0x028fe20003f2d000 */
[----:B------:R-:W-:Y:S02]  /*1ea0*/  BSSY B0, `(.L_x_26) ;  /* 0x000049a000007945 */ /* 0x000fe40003800000 */
[----:B------:R-:W-:Y:S01]  /*1eb0*/  IMAD.IADD R118, R130, 0x1, -R15 ;  /* 0x0000000182767824 */ /* 0x000fe200078e0a0f */
[----:B------:R-:W-:Y:S01]  /*1ec0*/  LOP3.LUT R139, R12, 0x6, R127, 0xf8, !PT ;  /* 0x000000060c8b7812 */ /* 0x000fe200078ef87f */
[----:B------:R-:W-:-:S03]  /*1ed0*/  IMAD.IADD R5, R122, 0x1, -R14 ;  /* 0x000000017a057824 */ /* 0x000fc600078e0a0e */
[----:B------:R-:W-:-:S04]  /*1ee0*/  ISETP.GT.AND P0, PT, R118, RZ, PT ;  /* 0x000000ff7600720c */ /* 0x000fc80003f04270 */
[----:B------:R-:W-:Y:S01]  /*1ef0*/  ISETP.GT.AND P2, PT, R5, RZ, P0 ;  /* 0x000000ff0500720c */ /* 0x000fe20000744270 */
[-C--:B0-----:R-:W-:Y:S02]  /*1f00*/  IMAD R14, R13, R22.reuse, RZ ;  /* 0x000000160d0e7224 */ /* 0x081fe400078e02ff */
[----:B------:R-:W-:-:S04]  /*1f10*/  IMAD.WIDE.U32 R16, R139, R22, R10 ;  /* 0x000000168b107225 */ /* 0x000fc800078e000a */
[----:B------:R-:W-:-:S04]  /*1f20*/  IMAD R11, R139, R23, R14 ;  /* 0x000000178b0b7224 */ /* 0x000fc800078e020e */
[----:B------:R-:W-:Y:S01]  /*1f30*/  IMAD.IADD R15, R17, 0x1, R11 ;  /* 0x00000001110f7824 */ /* 0x000fe200078e020b */
[----:B------:R-:W-:Y:S06]  /*1f40*/  @!P1 BRA `(.L_x_27) ;  /* 0x0000003400ac9947 */ /* 0x000fec0003800000 */
[----:B------:R-:W0:Y:S01]  /*1f50*/  LDC.64 R18, c[0x0][0x6b0] ;  /* 0x0001ac00ff127b82 */ /* 0x000e220000000a00 */
[----:B------:R-:W-:Y:S01]  /*1f60*/  ULDC.64 UR10, c[0x0][0x6b8] ;  /* 0x0001ae00000a7ab9 */ /* 0x000fe20000000a00 */
[----:B------:R-:W-:Y:S01]  /*1f70*/  ULDC.64 UR12, c[0x0][0x6a8] ;  /* 0x0001aa00000c7ab9 */ /* 0x000fe20000000a00 */
[----:B------:R-:W-:Y:S01]  /*1f80*/  IMAD R141, R141, UR10, RZ ;  /* 0x0000000a8d8d7c24 */ /* 0x000fe2000f8e02ff */
[----:B------:R-:W-:Y:S01]  /*1f90*/  ULDC.64 UR8, c[0x0][0x6c0] ;  /* 0x0001b00000087ab9 */ /* 0x000fe20000000a00 */
[----:B------:R-:W-:-:S03]  /*1fa0*/  IMAD.WIDE.U32 R106, R6, UR10, R20 ;  /* 0x0000000a066a7c25 */ /* 0x000fc6000f8e0014 */
[----:B------:R-:W1:Y:S01]  /*1fb0*/  LDC.64 R88, c[0x0][0x6b0] ;  /* 0x0001ac00ff587b82 */ /* 0x000e620000000a00 */
[----:B------:R-:W-:Y:S02]  /*1fc0*/  IMAD R141, R6, UR11, R141 ;  /* 0x0000000b068d7c24 */ /* 0x000fe4000f8e028d */
[----:B------:R-:W-:Y:S02]  /*1fd0*/  IMAD.MOV.U32 R108, RZ, RZ, R106 ;  /* 0x000000ffff6c7224 */ /* 0x000fe400078e006a */
[----:B------:R-:W-:Y:S02]  /*1fe0*/  IMAD.IADD R109, R107, 0x1, R141 ;  /* 0x000000016b6d7824 */ /* 0x000fe400078e028d */
[-C--:B0-----:R-:W-:Y:S02]  /*1ff0*/  IMAD R12, R13, R18.reuse, RZ ;  /* 0x000000120d0c7224 */ /* 0x081fe400078e02ff */
[----:B------:R-:W-:-:S04]  /*2000*/  IMAD.WIDE.U32 R10, R139, R18, R108 ;  /* 0x000000128b0a7225 */ /* 0x000fc800078e006c */
[----:B------:R-:W-:Y:S01]  /*2010*/  IMAD R143, R139, R19, R12 ;  /* 0x000000138b8f7224 */ /* 0x000fe200078e020c */
[----:B------:R-:W-:-:S03]  /*2020*/  LEA R12, P1, R10, UR12, 0x2 ;  /* 0x0000000c0a0c7c11 */ /* 0x000fc6000f8210ff */
[----:B------:R-:W-:-:S05]  /*2030*/  IMAD.IADD R11, R11, 0x1, R143 ;  /* 0x000000010b0b7824 */ /* 0x000fca00078e028f */
[----:B------:R-:W-:-:S05]  /*2040*/  LEA.HI.X R13, R10, UR13, R11, 0x2, P1 ;  /* 0x0000000d0a0d7c11 */ /* 0x000fca00088f140b */
[----:B------:R0:W3:Y:S01]  /*2050*/  @P2 LDG.E.LTC128B R91, desc[UR14][R12.64] ;  /* 0x0000000e0c5b2981 */ /* 0x0000e2000c1e1920 */
[----:B------:R-:W-:Y:S01]  /*2060*/  LEA R14, P1, R16, UR8, 0x2 ;  /* 0x00000008100e7c11 */ /* 0x000fe2000f8210ff */
[----:B------:R-:W-:Y:S01]  /*2070*/  IMAD.WIDE.U32 R10, R139, R18, R20 ;  /* 0x000000128b0a7225 */ /* 0x000fe200078e0014 */
[----:B------:R-:W-:Y:S01]  /*2080*/  ISETP.GT.AND P6, PT, R118, 0x1, PT ;  /* 0x000000017600780c */ /* 0x000fe20003fc4270 */
[----:B------:R-:W-:Y:S01]  /*2090*/  BSSY B1, `(.L_x_28) ;  /* 0x0000016000017945 */ /* 0x000fe20003800000 */
[----:B------:R-:W-:Y:S01]  /*20a0*/  LEA.HI.X R15, R16, UR9, R15, 0x2, P1 ;  /* 0x00000009100f7c11 */ /* 0x000fe200088f140f */
[----:B------:R-:W-:Y:S01]  /*20b0*/  IMAD.IADD R17, R143, 0x1, R11 ;  /* 0x000000018f117824 */ /* 0x000fe200078e020b */
[----:B------:R-:W-:Y:S01]  /*20c0*/  ISETP.GT.AND P1, PT, R5, RZ, P6 ;  /* 0x000000ff0500720c */ /* 0x000fe20003724270 */
[----:B------:R-:W-:Y:S01]  /*20d0*/  IMAD.MOV.U32 R16, RZ, RZ, R10 ;  /* 0x000000ffff107224 */ /* 0x000fe200078e000a */
[----:B------:R-:W-:-:S03]  /*20e0*/  LOP3.LUT R140, R140, 0xfffffffd, RZ, 0xc0, !PT ;  /* 0xfffffffd8c8c7812 */ /* 0x000fc600078ec0ff */
[----:B------:R-:W-:-:S04]  /*20f0*/  IMAD.WIDE.U32 R16, R6, UR10, R16 ;  /* 0x0000000a06107c25 */ /* 0x000fc8000f8e0010 */
[----:B------:R-:W-:Y:S01]  /*2100*/  @P6 LOP3.LUT R140, R140, 0x2, RZ, 0xfc, !PT ;  /* 0x000000028c8c6812 */ /* 0x000fe200078efcff */
[----:B0-----:R-:W-:Y:S02]  /*2110*/  IMAD.IADD R13, R141, 0x1, R17 ;  /* 0x000000018d0d7824 */ /* 0x001fe400078e0211 */
[----:B---3--:R-:W-:Y:S01]  /*2120*/  FMUL R93, R91, R132 ;  /* 0x000000845b5d7220 */ /* 0x008fe20000400000 */
[----:B------:R-:W-:-:S03]  /*2130*/  IMAD.MOV.U32 R95, RZ, RZ, R91 ;  /* 0x000000ffff5f7224 */ /* 0x000fc600078e005b */
[----:B--2---:R-:W-:Y:S01]  /*2140*/  FFMA R97, R56, R133, R93 ;  /* 0x0000008538617223 */ /* 0x004fe2000000005d */
[----:B-1----:R-:W-:-:S04]  /*2150*/  IMAD.WIDE.U32 R92, R139, R18, R88 ;  /* 0x000000128b5c7225 */ /* 0x002fc800078e0058 */
[----:B------:R-:W-:Y:S01]  /*2160*/  IMAD.IADD R99, R143, 0x1, R93 ;  /* 0x000000018f637824 */ /* 0x000fe200078e025d */
[-C--:B------:R-:W-:Y:S01]  /*2170*/  IADD3 R11, P3, R106, R92.reuse, RZ ;  /* 0x0000005c6a0b7210 */ /* 0x080fe20007f7e0ff */
[----:B------:R0:W-:Y:S01]  /*2180*/  @P2 STG.E desc[UR14][R14.64], R97 ;  /* 0x000000610e002986 */ /* 0x0001e2000c10190e */
[----:B------:R-:W-:Y:S02]  /*2190*/  IADD3 R90, P2, R20, R92, RZ ;  /* 0x0000005c145a7210 */ /* 0x000fe40007f5e0ff */
[----:B------:R-:W-:Y:S01]  /*21a0*/  LEA R10, P4, R11, UR12, 0x2 ;  /* 0x0000000c0b0a7c11 */ /* 0x000fe2000f8810ff */
[----:B------:R-:W-:-:S05]  /*21b0*/  IMAD.X R12, R99, 0x1, R109, P3 ;  /* 0x00000001630c7824 */ /* 0x000fca00018e066d */
[----:B------:R-:W-:Y:S01]  /*21c0*/  LEA.HI.X R11, R11, UR13, R12, 0x2, P4 ;  /* 0x0000000d0b0b7c11 */ /* 0x000fe2000a0f140c */
[----:B------:R-:W-:Y:S06]  /*21d0*/  @!P1 BRA `(.L_x_29) ;  /* 0x0000000000049947 */ /* 0x000fec0003800000 */
[----:B------:R1:W5:Y:S02]  /*21e0*/  LDG.E.LTC128B R95, desc[UR14][R10.64] ;  /* 0x0000000e0a5f7981 */ /* 0x000364000c1e1920 */
.L_x_29:
[----:B------:R-:W-:Y:S05]  /*21f0*/  BSYNC B1 ;  /* 0x0000000000017941 */ /* 0x000fea0003800000 */
.L_x_28:
[----:B-----5:R-:W-:Y:S01]  /*2200*/  FMUL R56, R95, R132 ;  /* 0x000000845f387220 */ /* 0x020fe20000400000 */
[C---:B-1----:R-:W-:Y:S01]  /*2210*/  LEA R10, P3, R22.reuse, R14, 0x2 ;  /* 0x0000000e160a7211 */ /* 0x042fe200078610ff */
[----:B------:R-:W-:Y:S01]  /*2220*/  IMAD.X R91, R21, 0x1, R99, P2 ;  /* 0x00000001155b7824 */ /* 0x000fe200010e0663 */
[----:B------:R-:W-:Y:S01]  /*2230*/  ISETP.GT.AND P2, PT, R5, 0x8, P0 ;  /* 0x000000080500780c */ /* 0x000fe20000744270 */
[----:B------:R-:W-:Y:S01]  /*2240*/  FFMA R17, R57, R133, R56 ;  /* 0x0000008539117223 */ /* 0x000fe20000000038 */
[----:B------:R-:W-:Y:S01]  /*2250*/  LEA.HI.X R11, R22, R15, R23, 0x2, P3 ;  /* 0x0000000f160b7211 */ /* 0x000fe200018f1417 */
[----:B------:R-:W-:Y:S01]  /*2260*/  IMAD.WIDE.U32 R56, R6, UR10, R90 ;  /* 0x0000000a06387c25 */ /* 0x000fe2000f8e005a */
[C---:B------:R-:W-:Y:S01]  /*2270*/  LEA R12, P4, R16.reuse, UR12, 0x2 ;  /* 0x0000000c100c7c11 */ /* 0x040fe2000f8810ff */
[----:B------:R-:W-:Y:S02]  /*2280*/  BSSY B1, `(.L_x_30) ;  /* 0x0000009000017945 */ /* 0x000fe40003800000 */
[----:B------:R1:W-:Y:S01]  /*2290*/  @P1 STG.E desc[UR14][R10.64], R17 ;  /* 0x000000110a001986 */ /* 0x0003e2000c10190e */
[----:B------:R-:W-:Y:S01]  /*22a0*/  LEA.HI.X R13, R16, UR13, R13, 0x2, P4 ;  /* 0x0000000d100d7c11 */ /* 0x000fe2000a0f140d */
[----:B------:R-:W-:-:S02]  /*22b0*/  IMAD.MOV.U32 R90, RZ, RZ, R92 ;  /* 0x000000ffff5a7224 */ /* 0x000fc400078e005c */
[----:B------:R-:W-:Y:S02]  /*22c0*/  IMAD.MOV.U32 R91, RZ, RZ, R99 ;  /* 0x000000ffff5b7224 */ /* 0x000fe400078e0063 */
[----:B------:R-:W-:Y:S02]  /*22d0*/  IMAD R138, R19, 0x7, RZ ;  /* 0x00000007138a7824 */ /* 0x000fe400078e02ff */
[----:B------:R-:W-:Y:S01]  /*22e0*/  IMAD.IADD R93, R141, 0x1, R57 ;  /* 0x000000018d5d7824 */ /* 0x000fe200078e0239 */
[----:B------:R-:W-:Y:S06]  /*22f0*/  @!P2 BRA `(.L_x_31) ;  /* 0x000000000004a947 */ /* 0x000fec0003800000 */
[----:B------:R2:W5:Y:S02]  /*2300*/  LDG.E.LTC128B R95, desc[UR14][R12.64+0x20] ;  /* 0x0000200e0c5f7981 */ /* 0x000564000c1e1920 */
.L_x_31:
[----:B------:R-:W-:Y:S05]  /*2310*/  BSYNC B1 ;  /* 0x0000000000017941 */ /* 0x000fea0003800000 */
.L_x_30:
[----:B------:R-:W-:Y:S01]  /*2320*/  ISETP.GT.AND P3, PT, R5, 0x8, P6 ;  /* 0x000000080500780c */ /* 0x000fe20003764270 */
[----:B-1---5:R-:W-:Y:S01]  /*2330*/  FMUL R17, R95, R132 ;  /* 0x000000845f117220 */ /* 0x022fe20000400000 */
[----:B------:R-:W-:Y:S01]  /*2340*/  ISETP.GT.AND P5, PT, R118, 0x8, PT ;  /* 0x000000087600780c */ /* 0x000fe20003fa4270 */
[----:B------:R-:W-:Y:S01]  /*2350*/  IMAD.WIDE.U32 R90, R18, 0x7, R90 ;  /* 0x00000007125a7825 */ /* 0x000fe200078e005a */
[----:B------:R-:W-:-:S03]  /*2360*/  LEA R16, P1, R56, UR12, 0x2 ;  /* 0x0000000c38107c11 */ /* 0x000fc6000f8210ff */
[----:B0-----:R-:W-:Y:S01]  /*2370*/  FFMA R97, R58, R133, R17 ;  /* 0x000000853a617223 */ /* 0x001fe20000000011 */
[----:B------:R-:W-:Y:S01]  /*2380*/  LOP3.LUT R140, R140, 0xfffffffb, RZ, 0xc0, !PT ;  /* 0xfffffffb8c8c7812 */ /* 0x000fe200078ec0ff */
[----:B------:R-:W-:Y:S01]  /*2390*/  IMAD.IADD R94, R91, 0x1, R138 ;  /* 0x000000015b5e7824 */ /* 0x000fe200078e028a */
[----:B------:R-:W-:Y:S01]  /*23a0*/  LEA.HI.X R17, R56, UR13, R93, 0x2, P1 ;  /* 0x0000000d38117c11 */ /* 0x000fe200088f145d */
[----:B------:R-:W-:Y:S01]  /*23b0*/  BSSY B1, `(.L_x_32) ;  /* 0x0000009000017945 */ /* 0x000fe20003800000 */
[----:B------:R-:W-:Y:S01]  /*23c0*/  IADD3 R57, P1, R106, R90, RZ ;  /* 0x0000005a6a397210 */ /* 0x000fe20007f3e0ff */
[----:B------:R0:W-:Y:S01]  /*23d0*/  @P2 STG.E desc[UR14][R14.64+0x20], R97 ;  /* 0x000020610e002986 */ /* 0x0001e2000c10190e */
[----:B------:R-:W-:-:S03]  /*23e0*/  ISETP.GT.AND P2, PT, R5, RZ, P5 ;  /* 0x000000ff0500720c */ /* 0x000fc60002f44270 */
[----:B------:R-:W-:Y:S01]  /*23f0*/  IMAD.X R92, R94, 0x1, R109, P1 ;  /* 0x000000015e5c7824 */ /* 0x000fe200008e066d */
[----:B------:R-:W-:Y:S02]  /*2400*/  @P5 LOP3.LUT R140, R140, 0x4, RZ, 0xfc, !PT ;  /* 0x000000048c8c5812 */ /* 0x000fe400078efcff */
[----:B------:R-:W-:Y:S01]  /*2410*/  LEA R56, P1, R57, UR12, 0x2 ;  /* 0x0000000c39387c11 */ /* 0x000fe2000f8210ff */
[----:B------:R-:W-:-:S12]  /*2420*/  @!P3 BRA `(.L_x_33) ;  /* 0x000000000004b947 */ /* 0x000fd80003800000 */
[----:B------:R1:W5:Y:S02]  /*2430*/  LDG.E.LTC128B R95, desc[UR14][R16.64+0x20] ;  /* 0x0000200e105f7981 */ /* 0x000364000c1e1920 */
.L_x_33:
[----:B------:R-:W-:Y:S05]  /*2440*/  BSYNC B1 ;  /* 0x0000000000017941 */ /* 0x000fea0003800000 */
.L_x_32:
[----:B-----5:R-:W-:Y:S01]  /*2450*/  FMUL R58, R95, R132 ;  /* 0x000000845f3a7220 */ /* 0x020fe20000400000 */
[----:B------:R-:W-:Y:S01]  /*2460*/  IMAD.MOV.U32 R151, RZ, RZ, R95 ;  /* 0x000000ffff977224 */ /* 0x000fe200078e005f */
[----:B------:R-:W-:Y:S02]  /*2470*/  LEA.HI.X R57, R57, UR13, R92, 0x2, P1 ;  /* 0x0000000d39397c11 */ /* 0x000fe400088f145c */
[----:B------:R-:W-:-:S05]  /*2480*/  FFMA R93, R59, R133, R58 ;  /* 0x000000853b5d7223 */ /* 0x000fca000000003a */
[----:B------:R3:W-:Y:S04]  /*2490*/  @P3 STG.E desc[UR14][R10.64+0x20], R93 ;  /* 0x0000205d0a003986 */ /* 0x0007e8000c10190e */
[----:B------:R4:W2:Y:S01]  /*24a0*/  @P2 LDG.E.LTC128B R151, desc[UR14][R56.64] ;  /* 0x0000000e38972981 */ /* 0x0008a2000c1e1920 */
[----:B------:R-:W-:Y:S01]  /*24b0*/  IADD3 R58, P1, R90, R18, RZ ;  /* 0x000000125a3a7210 */ /* 0x000fe20007f3e0ff */
[----:B------:R-:W-:Y:S01]  /*24c0*/  IMAD R23, R23, 0x1c, RZ ;  /* 0x0000001c17177824 */ /* 0x000fe200078e02ff */
[----:B------:R-:W-:-:S03]  /*24d0*/  ISETP.GT.AND P4, PT, R118, 0x9, PT ;  /* 0x000000097600780c */ /* 0x000fc60003f84270 */
[----:B------:R-:W-:Y:S02]  /*24e0*/  IMAD.X R59, R94, 0x1, R19, P1 ;  /* 0x000000015e3b7824 */ /* 0x000fe400008e0613 */
[----:B---3--:R-:W-:-:S04]  /*24f0*/  IMAD.WIDE.U32 R92, R22, 0x1c, R10 ;  /* 0x0000001c165c7825 */ /* 0x008fc800078e000a */
[----:B------:R-:W-:-:S04]  /*2500*/  IMAD.WIDE.U32 R136, R18, 0x7, R58 ;  /* 0x0000000712887825 */ /* 0x000fc800078e003a */
[----:B------:R-:W-:Y:S01]  /*2510*/  IMAD.IADD R150, R138, 0x1, R137 ;  /* 0x000000018a967824 */ /* 0x000fe200078e0289 */
[----:B------:R-:W-:Y:S01]  /*2520*/  IADD3 R90, P1, R136, R18, RZ ;  /* 0x00000012885a7210 */ /* 0x000fe20007f3e0ff */
[----:B------:R-:W-:Y:S02]  /*2530*/  IMAD.IADD R23, R93, 0x1, R23 ;  /* 0x000000015d177824 */ /* 0x000fe400078e0217 */
[----:B------:R-:W-:Y:S02]  /*2540*/  IMAD.MOV.U32 R22, RZ, RZ, R92 ;  /* 0x000000ffff167224 */ /* 0x000fe400078e005c */
[----:B------:R-:W-:Y:S02]  /*2550*/  IMAD.X R91, R150, 0x1, R19, P1 ;  /* 0x00000001965b7824 */ /* 0x000fe400008e0613 */
[----:B0-----:R-:W-:-:S04]  /*2560*/  IMAD.WIDE.U32 R96, R18, 0x7, R90 ;  /* 0x0000000712607825 */ /* 0x001fc800078e005a */
[----:B------:R-:W-:Y:S01]  /*2570*/  IMAD.IADD R117, R138, 0x1, R97 ;  /* 0x000000018a757824 */ /* 0x000fe200078e0261 */
[----:B------:R-:W-:-:S05]  /*2580*/  IADD3 R94, P1, R96, R18, RZ ;  /* 0x00000012605e7210 */ /* 0x000fca0007f3e0ff */
[----:B------:R-:W-:Y:S02]  /*2590*/  IMAD.X R95, R117, 0x1, R19, P1 ;  /* 0x00000001755f7824 */ /* 0x000fe400008e0613 */
[----:B------:R-:W-:-:S04]  /*25a0*/  IMAD.WIDE.U32 R100, R18, 0x7, R94 ;  /* 0x0000000712647825 */ /* 0x000fc800078e005e */
        /* <DEDUP_REMOVED lines=10> */
[----:B------:R-:W-:Y:S01]  /*2650*/  IMAD.X R113, R114, 0x1, R19, P1 ;  /* 0x0000000172717824 */ /* 0x000fe200008e0613 */
[----:B----4-:R-:W-:Y:S01]  /*2660*/  IADD3 R57, P1, R58, R106, RZ ;  /* 0x0000006a3a397210 */ /* 0x010fe20007f3e0ff */
[----:B------:R-:W-:-:S04]  /*2670*/  IMAD.WIDE.U32 R134, R18, 0x7, R112 ;  /* 0x0000000712867825 */ /* 0x000fc800078e0070 */
[----:B------:R-:W-:Y:S01]  /*2680*/  IMAD.X R58, R59, 0x1, R109, P1 ;  /* 0x000000013b3a7824 */ /* 0x000fe200008e066d */
[----:B------:R-:W-:Y:S01]  /*2690*/  IADD3 R149, P1, P3, R106, R18, R134 ;  /* 0x000000126a957210 */ /* 0x000fe20007b3e086 */
[----:B------:R-:W-:-:S05]  /*26a0*/  IMAD.IADD R155, R138, 0x1, R135 ;  /* 0x000000018a9b7824 */ /* 0x000fca00078e0287 */
[----:B------:R-:W-:Y:S02]  /*26b0*/  IADD3.X R142, R109, R19, R155, P1, P3 ;  /* 0x000000136d8e7210 */ /* 0x000fe40000fe649b */
[----:B------:R-:W-:-:S04]  /*26c0*/  LEA R56, P1, R57, UR12, 0x2 ;  /* 0x0000000c39387c11 */ /* 0x000fc8000f8210ff */
[----:B------:R-:W-:Y:S02]  /*26d0*/  LEA.HI.X R57, R57, UR13, R58, 0x2, P1 ;  /* 0x0000000d39397c11 */ /* 0x000fe400088f143a */
[----:B------:R-:W-:Y:S01]  /*26e0*/  ISETP.GT.AND P1, PT, R5, RZ, P4 ;  /* 0x000000ff0500720c */ /* 0x000fe20002724270 */
[----:B--2---:R-:W-:-:S04]  /*26f0*/  FMUL R59, R151, R132 ;  /* 0x00000084973b7220 */ /* 0x004fc80000400000 */
[----:B------:R-:W-:-:S05]  /*2700*/  FFMA R147, R60, R133, R59 ;  /* 0x000000853c937223 */ /* 0x000fca000000003b */
[----:B------:R0:W-:Y:S04]  /*2710*/  @P2 STG.E desc[UR14][R22.64], R147 ;  /* 0x0000009316002986 */ /* 0x0001e8000c10190e */
[----:B------:R2:W3:Y:S01]  /*2720*/  @P1 LDG.E.LTC128B R151, desc[UR14][R56.64] ;  /* 0x0000000e38971981 */ /* 0x0004e2000c1e1920 */
[----:B------:R-:W-:Y:S01]  /*2730*/  IMAD.WIDE.U32 R88, R18, 0x7, R88 ;  /* 0x0000000712587825 */ /* 0x000fe200078e0058 */
[----:B------:R-:W-:Y:S01]  /*2740*/  USHF.L.U32 UR7, UR6, 0x2, URZ ;  /* 0x0000000206077899 */ /* 0x000fe2000800063f */
[----:B------:R-:W-:Y:S01]  /*2750*/  BSSY B1, `(.L_x_34) ;  /* 0x0000017000017945 */ /* 0x000fe20003800000 */
[----:B------:R-:W-:Y:S01]  /*2760*/  USHF.L.U64.HI UR8, UR6, 0x2, UR5 ;  /* 0x0000000206087899 */ /* 0x000fe20008010205 */
[----:B------:R-:W-:Y:S02]  /*2770*/  IMAD.IADD R89, R138, 0x1, R89 ;  /* 0x000000018a597824 */ /* 0x000fe400078e0259 */
[----:B------:R-:W-:-:S03]  /*2780*/  IMAD.WIDE.U32 R58, R139, R18, R88 ;  /* 0x000000128b3a7225 */ /* 0x000fc600078e0058 */
[----:B------:R-:W-:-:S04]  /*2790*/  IADD3 R144, P2, R20, R58, RZ ;  /* 0x0000003a14907210 */ /* 0x000fc80007f5e0ff */
[----:B------:R-:W-:-:S03]  /*27a0*/  IADD3.X R145, R21, R143, R59, P2, !PT ;  /* 0x0000008f15917210 */ /* 0x000fc600017fe43b */
[----:B------:R-:W-:-:S04]  /*27b0*/  IMAD.WIDE.U32 R144, R6, UR10, R144 ;  /* 0x0000000a06907c25 */ /* 0x000fc8000f8e0090 */
[----:B------:R-:W-:Y:S01]  /*27c0*/  IMAD.IADD R59, R141, 0x1, R145 ;  /* 0x000000018d3b7824 */ /* 0x000fe200078e0291 */
[----:B------:R-:W-:-:S04]  /*27d0*/  LEA R58, P2, R144, UR12, 0x2 ;  /* 0x0000000c903a7c11 */ /* 0x000fc8000f8410ff */
[----:B------:R-:W-:Y:S02]  /*27e0*/  LEA.HI.X R59, R144, UR13, R59, 0x2, P2 ;  /* 0x0000000d903b7c11 */ /* 0x000fe400090f143b */
[----:B--2---:R-:W-:-:S04]  /*27f0*/  IADD3 R56, P2, R10, UR7, RZ ;  /* 0x000000070a387c10 */ /* 0x004fc8000ff5e0ff */
[----:B------:R-:W-:Y:S02]  /*2800*/  IADD3.X R57, R11, UR8, RZ, P2, !PT ;  /* 0x000000080b397c10 */ /* 0x000fe400097fe4ff */
[----:B------:R-:W-:-:S05]  /*2810*/  IADD3 R144, P2, R88, R18, RZ ;  /* 0x0000001258907210 */ /* 0x000fca0007f5e0ff */
[----:B------:R-:W-:Y:S01]  /*2820*/  IMAD.X R145, R89, 0x1, R19, P2 ;  /* 0x0000000159917824 */ /* 0x000fe200010e0613 */
[----:B------:R-:W-:Y:S01]  /*2830*/  ISETP.GT.AND P2, PT, R5, 0x8, P5 ;  /* 0x000000080500780c */ /* 0x000fe20002f44270 */
[----:B---3--:R-:W-:-:S04]  /*2840*/  FMUL R60, R151, R132 ;  /* 0x00000084973c7220 */ /* 0x008fc80000400000 */
[----:B------:R-:W-:Y:S01]  /*2850*/  FFMA R153, R61, R133, R60 ;  /* 0x000000853d997223 */ /* 0x000fe2000000003c */
[----:B------:R-:W-:-:S04]  /*2860*/  IMAD.WIDE.U32 R60, R139, R18, R144 ;  /* 0x000000128b3c7225 */ /* 0x000fc800078e0090 */
[----:B------:R2:W-:Y:S01]  /*2870*/  @P1 STG.E desc[UR14][R56.64], R153 ;  /* 0x0000009938001986 */ /* 0x0005e2000c10190e */
[----:B------:R-:W-:-:S04]  /*2880*/  IADD3 R146, P1, R20, R60, RZ ;  /* 0x0000003c14927210 */ /* 0x000fc80007f3e0ff */
[----:B0-----:R-:W-:Y:S01]  /*2890*/  IADD3.X R147, R21, R143, R61, P1, !PT ;  /* 0x0000008f15937210 */ /* 0x001fe20000ffe43d */
[----:B------:R-:W-:Y:S08]  /*28a0*/  @!P2 BRA `(.L_x_35) ;  /* 0x000000000004a947 */ /* 0x000ff00003800000 */
[----:B------:R0:W5:Y:S02]  /*28b0*/  LDG.E.LTC128B R151, desc[UR14][R58.64+0x20] ;  /* 0x0000200e3a977981 */ /* 0x000164000c1e1920 */
.L_x_35:
[----:B------:R-:W-:Y:S05]  /*28c0*/  BSYNC B1 ;  /* 0x0000000000017941 */ /* 0x000fea0003800000 */
.L_x_34:
[----:B-----5:R-:W-:Y:S01]  /*28d0*/  FMUL R61, R151, R132 ;  /* 0x00000084973d7220 */ /* 0x020fe20000400000 */
[----:B------:R-:W-:Y:S01]  /*28e0*/  IMAD.WIDE.U32 R146, R6, UR10, R146 ;  /* 0x0000000a06927c25 */ /* 0x000fe2000f8e0092 */
[----:B------:R-:W-:Y:S03]  /*28f0*/  BSSY B1, `(.L_x_36) ;  /* 0x0000009000017945 */ /* 0x000fe60003800000 */
[----:B--2---:R-:W-:Y:S01]  /*2900*/  FFMA R153, R62, R133, R61 ;  /* 0x000000853e997223 */ /* 0x004fe2000000003d */
[----:B------:R-:W-:Y:S01]  /*2910*/  IMAD.IADD R61, R141, 0x1, R147 ;  /* 0x000000018d3d7824 */ /* 0x000fe200078e0293 */
[----:B------:R-:W-:-:S03]  /*2920*/  LEA R60, P1, R146, UR12, 0x2 ;  /* 0x0000000c923c7c11 */ /* 0x000fc6000f8210ff */
[----:B------:R2:W-:Y:S01]  /*2930*/  @P2 STG.E desc[UR14][R22.64+0x20], R153 ;  /* 0x0000209916002986 */ /* 0x0005e2000c10190e */
[----:B------:R-:W-:Y:S02]  /*2940*/  ISETP.GT.AND P2, PT, R5, 0x8, P4 ;  /* 0x000000080500780c */ /* 0x000fe40002744270 */
[----:B------:R-:W-:-:S11]  /*2950*/  LEA.HI.X R61, R146, UR13, R61, 0x2, P1 ;  /* 0x0000000d923d7c11 */ /* 0x000fd600088f143d */
[----:B--2---:R-:W-:Y:S05]  /*2960*/  @!P2 BRA `(.L_x_37) ;  /* 0x000000000004a947 */ /* 0x004fea0003800000 */
[----:B------:R2:W5:Y:S02]  /*2970*/  LDG.E.LTC128B R151, desc[UR14][R60.64+0x20] ;  /* 0x0000200e3c977981 */ /* 0x000564000c1e1920 */
.L_x_37:
[----:B------:R-:W-:Y:S05]  /*2980*/  BSYNC B1 ;  /* 0x0000000000017941 */ /* 0x000fea0003800000 */
.L_x_36:
[----:B------:R-:W-:Y:S01]  /*2990*/  IADD3 R137, P1, R106, R136, RZ ;  /* 0x000000886a897210 */ /* 0x000fe20007f3e0ff */
[----:B-----5:R-:W-:Y:S01]  /*29a0*/  FMUL R62, R151, R132 ;  /* 0x00000084973e7220 */ /* 0x020fe20000400000 */
[----:B------:R-:W-:Y:S01]  /*29b0*/  ISETP.GT.AND P3, PT, R118, 0x10, PT ;  /* 0x000000107600780c */ /* 0x000fe20003f64270 */
[----:B------:R-:W-:Y:S01]  /*29c0*/  BSSY B1, `(.L_x_38) ;  /* 0x000000e000017945 */ /* 0x000fe20003800000 */
[----:B------:R-:W-:Y:S01]  /*29d0*/  LOP3.LUT R140, R140, 0xffffffef, RZ, 0xc0, !PT ;  /* 0xffffffef8c8c7812 */ /* 0x000fe200078ec0ff */
[----:B------:R-:W-:Y:S01]  /*29e0*/  FFMA R93, R63, R133, R62 ;  /* 0x000000853f5d7223 */ /* 0x000fe2000000003e */
[----:B------:R-:W-:Y:S01]  /*29f0*/  IMAD.X R146, R150, 0x1, R109, P1 ;  /* 0x0000000196927824 */ /* 0x000fe200008e066d */
[----:B------:R-:W-:Y:S01]  /*2a00*/  IADD3 R62, P1, R92, UR7, RZ ;  /* 0x000000075c3e7c10 */ /* 0x000fe2000ff3e0ff */
[----:B------:R-:W-:Y:S02]  /*2a10*/  IMAD.MOV.U32 R161, RZ, RZ, R151 ;  /* 0x000000ffffa17224 */ /* 0x000fe400078e0097 */
[----:B------:R3:W-:Y:S01]  /*2a20*/  @P2 STG.E desc[UR14][R56.64+0x20], R93 ;  /* 0x0000205d38002986 */ /* 0x0007e2000c10190e */
[----:B------:R-:W-:-:S02]  /*2a30*/  IADD3.X R63, R23, UR8, RZ, P1, !PT ;  /* 0x00000008173f7c10 */ /* 0x000fc40008ffe4ff */
[----:B------:R-:W-:Y:S02]  /*2a40*/  ISETP.GT.AND P1, PT, R5, RZ, P3 ;  /* 0x000000ff0500720c */ /* 0x000fe40001f24270 */
[C---:B------:R-:W-:Y:S02]  /*2a50*/  LEA R136, P2, R137.reuse, UR12, 0x2 ;  /* 0x0000000c89887c11 */ /* 0x040fe4000f8410ff */
[----:B------:R-:W-:Y:S02]  /*2a60*/  @P3 LOP3.LUT R140, R140, 0x10, RZ, 0xfc, !PT ;  /* 0x000000108c8c3812 */ /* 0x000fe400078efcff */
[----:B------:R-:W-:-:S07]  /*2a70*/  LEA.HI.X R137, R137, UR13, R146, 0x2, P2 ;  /* 0x0000000d89897c11 */ /* 0x000fce00090f1492 */
[----:B---3--:R-:W-:Y:S05]  /*2a80*/  @!P1 BRA `(.L_x_39) ;  /* 0x0000000000049947 */ /* 0x008fea0003800000 */
[----:B------:R3:W5:Y:S02]  /*2a90*/  LDG.E.LTC128B R161, desc[UR14][R136.64] ;  /* 0x0000000e88a17981 */ /* 0x000764000c1e1920 */
.L_x_39:
[----:B------:R-:W-:Y:S05]  /*2aa0*/  BSYNC B1 ;  /* 0x0000000000017941 */ /* 0x000fea0003800000 */
.L_x_38:
[----:B-----5:R-:W-:Y:S01]  /*2ab0*/  FMUL R93, R161, R132 ;  /* 0x00000084a15d7220 */ /* 0x020fe20000400000 */
[----:B------:R-:W-:Y:S01]  /*2ac0*/  IMAD.WIDE.U32 R88, R18, 0x7, R88 ;  /* 0x0000000712587825 */ /* 0x000fe200078e0058 */
[----:B------:R-:W-:Y:S01]  /*2ad0*/  ISETP.GT.AND P2, PT, R118, 0x11, PT ;  /* 0x000000117600780c */ /* 0x000fe20003f44270 */
[----:B------:R-:W-:Y:S02]  /*2ae0*/  BSSY B1, `(.L_x_40) ;  /* 0x00000ab000017945 */ /* 0x000fe40003800000 */
[----:B------:R-:W-:Y:S01]  /*2af0*/  FFMA R97, R64, R133, R93 ;  /* 0x0000008540617223 */ /* 0x000fe2000000005d */
[----:B------:R-:W-:-:S04]  /*2b00*/  LOP3.LUT R140, R140, 0xfffffbff, RZ, 0xc0, !PT ;  /* 0xfffffbff8c8c7812 */ /* 0x000fc800078ec0ff */
[----:B------:R4:W-:Y:S01]  /*2b10*/  @P1 STG.E desc[UR14][R62.64], R97 ;  /* 0x000000613e001986 */ /* 0x0009e2000c10190e */
[----:B------:R-:W-:-:S05]  /*2b20*/  IADD3 R64, P1, R90, R106, RZ ;  /* 0x0000006a5a407210 */ /* 0x000fca0007f3e0ff */
[----:B------:R-:W-:Y:S01]  /*2b30*/  IMAD.X R91, R91, 0x1, R109, P1 ;  /* 0x000000015b5b7824 */ /* 0x000fe200008e066d */
[----:B---3--:R-:W-:Y:S02]  /*2b40*/  LEA R136, P1, R64, UR12, 0x2 ;  /* 0x0000000c40887c11 */ /* 0x008fe4000f8210ff */
[----:B------:R-:W-:Y:S02]  /*2b50*/  @P2 LOP3.LUT R140, R140, 0x400, RZ, 0xfc, !PT ;  /* 0x000004008c8c2812 */ /* 0x000fe400078efcff */
[----:B------:R-:W-:Y:S01]  /*2b60*/  LEA.HI.X R137, R64, UR13, R91, 0x2, P1 ;  /* 0x0000000d40897c11 */ /* 0x000fe200088f145b */
[----:B------:R-:W-:Y:S01]  /*2b70*/  IMAD.WIDE.U32 R90, R18, 0x7, R144 ;  /* 0x00000007125a7825 */ /* 0x000fe200078e0090 */
[----:B------:R-:W-:-:S04]  /*2b80*/  IADD3 R92, P1, R56, UR7, RZ ;  /* 0x00000007385c7c10 */ /* 0x000fc8000ff3e0ff */
[----:B------:R-:W-:Y:S02]  /*2b90*/  IADD3.X R93, R57, UR8, RZ, P1, !PT ;  /* 0x00000008395d7c10 */ /* 0x000fe40008ffe4ff */
[----:B------:R-:W-:-:S04]  /*2ba0*/  IADD3 R144, P1, R88, R18, RZ ;  /* 0x0000001258907210 */ /* 0x000fc80007f3e0ff */
[----:B------:R-:W-:Y:S02]  /*2bb0*/  IADD3.X R145, R19, R138, R89, P1, !PT ;  /* 0x0000008a13917210 */ /* 0x000fe40000ffe459 */
[-C--:B------:R-:W-:Y:S01]  /*2bc0*/  IADD3 R146, P1, R90, R18.reuse, RZ ;  /* 0x000000125a927210 */ /* 0x080fe20007f3e0ff */
[----:B------:R-:W-:-:S03]  /*2bd0*/  IMAD.WIDE.U32 R88, R139, R18, R144 ;  /* 0x000000128b587225 */ /* 0x000fc600078e0090 */
[----:B------:R-:W-:Y:S01]  /*2be0*/  IADD3.X R147, R19, R138, R91, P1, !PT ;  /* 0x0000008a13937210 */ /* 0x000fe20000ffe45b */
[----:B------:R-:W-:Y:S01]  /*2bf0*/  IMAD.WIDE.U32 R144, R18, 0x7, R144 ;  /* 0x0000000712907825 */ /* 0x000fe200078e0090 */
[----:B------:R-:W-:-:S03]  /*2c00*/  IADD3 R88, P1, R20, R88, RZ ;  /* 0x0000005814587210 */ /* 0x000fc60007f3e0ff */
[----:B------:R-:W-:Y:S01]  /*2c10*/  IMAD.WIDE.U32 R90, R139, R18, R146 ;  /* 0x000000128b5a7225 */ /* 0x000fe200078e0092 */
[----:B------:R-:W-:-:S03]  /*2c20*/  IADD3.X R89, R21, R143, R89, P1, !PT ;  /* 0x0000008f15597210 */ /* 0x000fc60000ffe459 */
[----:B------:R-:W-:Y:S01]  /*2c30*/  IMAD.WIDE.U32 R146, R18, 0x7, R146 ;  /* 0x0000000712927825 */ /* 0x000fe200078e0092 */
[----:B------:R-:W-:-:S03]  /*2c40*/  IADD3 R150, P1, R20, R90, RZ ;  /* 0x0000005a14967210 */ /* 0x000fc60007f3e0ff */
[----:B------:R-:W-:Y:S01]  /*2c50*/  IMAD.WIDE.U32 R88, R6, UR10, R88 ;  /* 0x0000000a06587c25 */ /* 0x000fe2000f8e0058 */
[----:B------:R-:W-:-:S03]  /*2c60*/  IADD3.X R151, R21, R143, R91, P1, !PT ;  /* 0x0000008f15977210 */ /* 0x000fc60000ffe45b */
[----:B------:R-:W-:Y:S01]  /*2c70*/  IMAD.IADD R89, R141, 0x1, R89 ;  /* 0x000000018d597824 */ /* 0x000fe200078e0259 */
[----:B------:R-:W-:Y:S01]  /*2c80*/  LEA R90, P1, R88, UR12, 0x2 ;  /* 0x0000000c585a7c11 */ /* 0x000fe2000f8210ff */
[----:B------:R-:W-:-:S03]  /*2c90*/  IMAD.WIDE.U32 R150, R6, UR10, R150 ;  /* 0x0000000a06967c25 */ /* 0x000fc6000f8e0096 */
[----:B------:R-:W-:Y:S01]  /*2ca0*/  LEA.HI.X R91, R88, UR13, R89, 0x2, P1 ;  /* 0x0000000d585b7c11 */ /* 0x000fe200088f1459 */
[----:B------:R-:W-:Y:S01]  /*2cb0*/  IMAD.IADD R89, R141, 0x1, R151 ;  /* 0x000000018d597824 */ /* 0x000fe200078e0297 */
[----:B------:R-:W-:-:S04]  /*2cc0*/  LEA R88, P1, R150, UR12, 0x2 ;  /* 0x0000000c96587c11 */ /* 0x000fc8000f8210ff */
[----:B------:R-:W-:Y:S02]  /*2cd0*/  LEA.HI.X R89, R150, UR13, R89, 0x2, P1 ;  /* 0x0000000d96597c11 */ /* 0x000fe400088f1459 */
[----:B------:R-:W-:-:S05]  /*2ce0*/  IADD3 R96, P1, R106, R96, RZ ;  /* 0x000000606a607210 */ /* 0x000fca0007f3e0ff */
[----:B------:R-:W-:Y:S01]  /*2cf0*/  IMAD.X R117, R117, 0x1, R109, P1 ;  /* 0x0000000175757824 */ /* 0x000fe200008e066d */
[----:B------:R-:W-:-:S04]  /*2d00*/  LEA R152, P1, R96, UR12, 0x2 ;  /* 0x0000000c60987c11 */ /* 0x000fc8000f8210ff */
[----:B------:R-:W-:Y:S02]  /*2d10*/  LEA.HI.X R153, R96, UR13, R117, 0x2, P1 ;  /* 0x0000000d60997c11 */ /* 0x000fe400088f1475 */
[----:B------:R-:W-:-:S05]  /*2d20*/  IADD3 R64, P1, R94, R106, RZ ;  /* 0x0000006a5e407210 */ /* 0x000fca0007f3e0ff */
[----:B------:R-:W-:Y:S01]  /*2d30*/  IMAD.X R95, R95, 0x1, R109, P1 ;  /* 0x000000015f5f7824 */ /* 0x000fe200008e066d */
[----:B------:R-:W-:-:S04]  /*2d40*/  LEA R150, P1, R64, UR12, 0x2 ;  /* 0x0000000c40967c11 */ /* 0x000fc8000f8210ff */
[----:B------:R-:W-:Y:S02]  /*2d50*/  LEA.HI.X R151, R64, UR13, R95, 0x2, P1 ;  /* 0x0000000d40977c11 */ /* 0x000fe400088f145f */
[----:B------:R-:W-:-:S04]  /*2d60*/  IADD3 R144, P1, R144, R18, RZ ;  /* 0x0000001290907210 */ /* 0x000fc80007f3e0ff */
[----:B------:R-:W-:Y:S02]  /*2d70*/  IADD3.X R145, R19, R138, R145, P1, !PT ;  /* 0x0000008a13917210 */ /* 0x000fe40000ffe491 */
[-C--:B------:R-:W-:Y:S01]  /*2d80*/  IADD3 R146, P1, R146, R18.reuse, RZ ;  /* 0x0000001292927210 */ /* 0x080fe20007f3e0ff */
[----:B------:R-:W-:-:S03]  /*2d90*/  IMAD.WIDE.U32 R94, R139, R18, R144 ;  /* 0x000000128b5e7225 */ /* 0x000fc600078e0090 */
[----:B------:R-:W-:Y:S01]  /*2da0*/  IADD3.X R147, R19, R138, R147, P1, !PT ;  /* 0x0000008a13937210 */ /* 0x000fe20000ffe493 */
[----:B------:R-:W-:Y:S01]  /*2db0*/  IMAD.WIDE.U32 R144, R18, 0x7, R144 ;  /* 0x0000000712907825 */ /* 0x000fe200078e0090 */
[----:B------:R-:W-:-:S03]  /*2dc0*/  IADD3 R94, P1, R20, R94, RZ ;  /* 0x0000005e145e7210 */ /* 0x000fc60007f3e0ff */
[----:B----4-:R-:W-:Y:S01]  /*2dd0*/  IMAD.WIDE.U32 R96, R139, R18, R146 ;  /* 0x000000128b607225 */ /* 0x010fe200078e0092 */
        /* <DEDUP_REMOVED lines=56> */
[----:B------:R-:W-:Y:S02]  /*3160*/  IADD3.X R103, R21, R143, R103, P1, !PT ;  /* 0x0000008f15677210 */ /* 0x000fe40000ffe467 */
[----:B------:R-:W-:Y:S01]  /*3170*/  IADD3 R164, P1, R20, R104, RZ ;  /* 0x0000006814a47210 */ /* 0x000fe20007f3e0ff */
[----:B------:R-:W-:-:S03]  /*3180*/  IMAD.WIDE.U32 R102, R6, UR10, R102 ;  /* 0x0000000a06667c25 */ /* 0x000fc6000f8e0066 */
[----:B------:R-:W-:Y:S01]  /*3190*/  IADD3.X R165, R21, R143, R105, P1, !PT ;  /* 0x0000008f15a57210 */ /* 0x000fe20000ffe469 */
        /* <DEDUP_REMOVED lines=10> */
[----:B------:R-:W-:Y:S01]  /*3240*/  LEA.HI.X R111, R111, UR13, R114, 0x2, P1 ;  /* 0x0000000d6f6f7c11 */ /* 0x000fe200088f1472 */
[----:B------:R-:W-:Y:S01]  /*3250*/  IMAD.WIDE.U32 R114, R18, 0x7, R162 ;  /* 0x0000000712727825 */ /* 0x000fe200078e00a2 */
[----:B------:R-:W-:-:S05]  /*3260*/  IADD3 R64, P1, R112, R106, RZ ;  /* 0x0000006a70407210 */ /* 0x000fca0007f3e0ff */
[----:B------:R-:W-:Y:S01]  /*3270*/  IMAD.X R113, R113, 0x1, R109, P1 ;  /* 0x0000000171717824 */ /* 0x000fe200008e066d */
[----:B------:R-:W-:-:S04]  /*3280*/  LEA R112, P1, R64, UR12, 0x2 ;  /* 0x0000000c40707c11 */ /* 0x000fc8000f8210ff */
[----:B------:R-:W-:Y:S02]  /*3290*/  LEA.HI.X R113, R64, UR13, R113, 0x2, P1 ;  /* 0x0000000d40717c11 */ /* 0x000fe400088f1471 */
[----:B------:R-:W-:-:S04]  /*32a0*/  IADD3 R162, P1, R116, R18, RZ ;  /* 0x0000001274a27210 */ /* 0x000fc80007f3e0ff */
[----:B------:R-:W-:Y:S02]  /*32b0*/  IADD3.X R163, R19, R138, R117, P1, !PT ;  /* 0x0000008a13a37210 */ /* 0x000fe40000ffe475 */
[----:B------:R-:W-:-:S04]  /*32c0*/  IADD3 R166, P1, R114, R18, RZ ;  /* 0x0000001272a67210 */ /* 0x000fc80007f3e0ff */
[----:B------:R-:W-:Y:S01]  /*32d0*/  IADD3.X R167, R19, R138, R115, P1, !PT ;  /* 0x0000008a13a77210 */ /* 0x000fe20000ffe473 */
[----:B------:R-:W-:-:S04]  /*32e0*/  IMAD.WIDE.U32 R114, R139, R18, R162 ;  /* 0x000000128b727225 */ /* 0x000fc800078e00a2 */
[----:B------:R-:W-:Y:S01]  /*32f0*/  IMAD.WIDE.U32 R164, R139, R18, R166 ;  /* 0x000000128ba47225 */ /* 0x000fe200078e00a6 */
[----:B------:R-:W-:-:S03]  /*3300*/  IADD3 R116, P1, R20, R114, RZ ;  /* 0x0000007214747210 */ /* 0x000fc60007f3e0ff */
[----:B------:R-:W-:Y:S01]  /*3310*/  IMAD.WIDE.U32 R162, R18, 0x7, R162 ;  /* 0x0000000712a27825 */ /* 0x000fe200078e00a2 */
[----:B------:R-:W-:Y:S02]  /*3320*/  IADD3.X R117, R21, R143, R115, P1, !PT ;  /* 0x0000008f15757210 */ /* 0x000fe40000ffe473 */
[----:B------:R-:W-:Y:S01]  /*3330*/  IADD3 R164, P1, R20, R164, RZ ;  /* 0x000000a414a47210 */ /* 0x000fe20007f3e0ff */
[----:B------:R-:W-:-:S03]  /*3340*/  IMAD.WIDE.U32 R166, R18, 0x7, R166 ;  /* 0x0000000712a67825 */ /* 0x000fc600078e00a6 */
[----:B------:R-:W-:Y:S01]  /*3350*/  IADD3.X R165, R21, R143, R165, P1, !PT ;  /* 0x0000008f15a57210 */ /* 0x000fe20000ffe4a5 */
[----:B------:R-:W-:-:S04]  /*3360*/  IMAD.WIDE.U32 R116, R6, UR10, R116 ;  /* 0x0000000a06747c25 */ /* 0x000fc8000f8e0074 */
        /* <DEDUP_REMOVED lines=15> */
[----:B------:R-:W-:Y:S02]  /*3460*/  IADD3.X R155, R19, R138, R167, P1, !PT ;  /* 0x0000008a139b7210 */ /* 0x000fe40000ffe4a7 */
[----:B------:R-:W-:Y:S01]  /*3470*/  LEA R108, P1, R149, UR12, 0x2 ;  /* 0x0000000c956c7c11 */ /* 0x000fe2000f8210ff */
[----:B------:R-:W-:-:S03]  /*3480*/  IMAD.WIDE.U32 R138, R139, R18, R154 ;  /* 0x000000128b8a7225 */ /* 0x000fc600078e009a */
[----:B------:R-:W-:Y:S02]  /*3490*/  LEA.HI.X R109, R149, UR13, R142, 0x2, P1 ;  /* 0x0000000d956d7c11 */ /* 0x000fe400088f148e */
[----:B------:R-:W-:-:S04]  /*34a0*/  IADD3 R18, P1, R20, R134, RZ ;  /* 0x0000008614127210 */ /* 0x000fc80007f3e0ff */
[----:B------:R-:W-:Y:S02]  /*34b0*/  IADD3.X R19, R21, R143, R135, P1, !PT ;  /* 0x0000008f15137210 */ /* 0x000fe40000ffe487 */
[----:B------:R-:W-:-:S04]  /*34c0*/  IADD3 R134, P1, R20, R138, RZ ;  /* 0x0000008a14867210 */ /* 0x000fc80007f3e0ff */
        /* <DEDUP_REMOVED lines=9> */
[----:B------:R-:W-:-:S13]  /*3560*/  ISETP.GT.AND P1, PT, R5, RZ, P2 ;  /* 0x000000ff0500720c */ /* 0x000fda0001724270 */
[----:B------:R-:W-:Y:S05]  /*3570*/  @!P1 BRA `(.L_x_41) ;  /* 0x0000000000049947 */ /* 0x000fea0003800000 */
[----:B------:R3:W5:Y:S02]  /*3580*/  LDG.E.LTC128B R161, desc[UR14][R136.64] ;  /* 0x0000000e88a17981 */ /* 0x000764000c1e1920 */
.L_x_41:
[----:B------:R-:W-:Y:S05]  /*3590*/  BSYNC B1 ;  /* 0x0000000000017941 */ /* 0x000fea0003800000 */
.L_x_40:
[----:B-----5:R-:W-:Y:S01]  /*35a0*/  FMUL R6, R161, R132 ;  /* 0x00000084a1067220 */ /* 0x020fe20000400000 */
[----:B------:R-:W-:Y:S03]  /*35b0*/  BSSY B1, `(.L_x_42) ;  /* 0x0000006000017945 */ /* 0x000fe60003800000 */
[----:B------:R-:W-:-:S05]  /*35c0*/  FFMA R65, R65, R133, R6 ;  /* 0x0000008541417223 */ /* 0x000fca0000000006 */
[----:B------:R4:W-:Y:S01]  /*35d0*/  @P1 STG.E desc[UR14][R92.64], R65 ;  /* 0x000000415c001986 */ /* 0x0009e2000c10190e */
[----:B------:R-:W-:-:S13]  /*35e0*/  ISETP.GT.AND P1, PT, R5, 0x8, P3 ;  /* 0x000000080500780c */ /* 0x000fda0001f24270 */
[----:B----4-:R-:W-:Y:S05]  /*35f0*/  @!P1 BRA `(.L_x_43) ;  /* 0x0000000000049947 */ /* 0x010fea0003800000 */
[----:B------:R4:W5:Y:S02]  /*3600*/  LDG.E.LTC128B R161, desc[UR14][R90.64+0x20] ;  /* 0x0000200e5aa17981 */ /* 0x000964000c1e1920 */
.L_x_43:
[----:B------:R-:W-:Y:S05]  /*3610*/  BSYNC B1 ;  /* 0x0000000000017941 */ /* 0x000fea0003800000 */
.L_x_42:
[----:B-----5:R-:W-:Y:S01]  /*3620*/  FMUL R65, R161, R132 ;  /* 0x00000084a1417220 */ /* 0x020fe20000400000 */
[----:B------:R-:W-:Y:S03]  /*3630*/  BSSY B1, `(.L_x_44) ;  /* 0x0000006000017945 */ /* 0x000fe60003800000 */
[----:B------:R-:W-:-:S05]  /*3640*/  FFMA R65, R66, R133, R65 ;  /* 0x0000008542417223 */ /* 0x000fca0000000041 */
[----:B------:R0:W-:Y:S01]  /*3650*/  @P1 STG.E desc[UR14][R62.64+0x20], R65 ;  /* 0x000020413e001986 */ /* 0x0001e2000c10190e */
[----:B------:R-:W-:-:S13]  /*3660*/  ISETP.GT.AND P1, PT, R5, 0x8, P2 ;  /* 0x000000080500780c */ /* 0x000fda0001724270 */
[----:B0-----:R-:W-:Y:S05]  /*3670*/  @!P1 BRA `(.L_x_45) ;  /* 0x0000000000049947 */ /* 0x001fea0003800000 */
[----:B------:R0:W5:Y:S02]  /*3680*/  LDG.E.LTC128B R161, desc[UR14][R88.64+0x20] ;  /* 0x0000200e58a17981 */ /* 0x000164000c1e1920 */
.L_x_45:
[----:B------:R-:W-:Y:S05]  /*3690*/  BSYNC B1 ;  /* 0x0000000000017941 */ /* 0x000fea0003800000 */
.L_x_44:
[----:B-----5:R-:W-:Y:S01]  /*36a0*/  FMUL R6, R161, R132 ;  /* 0x00000084a1067220 */ /* 0x020fe20000400000 */
[----:B------:R-:W-:Y:S01]  /*36b0*/  @P1 IMAD.MOV.U32 R66, RZ, RZ, R92 ;  /* 0x000000ffff421224 */ /* 0x000fe200078e005c */
[----:B------:R-:W-:Y:S01]  /*36c0*/  ISETP.GT.AND P3, PT, R118, 0x18, PT ;  /* 0x000000187600780c */ /* 0x000fe20003f64270 */
[----:B------:R-:W-:Y:S01]  /*36d0*/  BSSY B1, `(.L_x_46) ;  /* 0x000000b000017945 */ /* 0x000fe20003800000 */
[----:B------:R-:W-:Y:S01]  /*36e0*/  FFMA R135, R67, R133, R6 ;  /* 0x0000008543877223 */ /* 0x000fe20000000006 */
[----:B------:R-:W-:Y:S01]  /*36f0*/  @P1 IMAD.MOV.U32 R67, RZ, RZ, R93 ;  /* 0x000000ffff431224 */ /* 0x000fe200078e005d */
[----:B------:R-:W-:-:S04]  /*3700*/  LOP3.LUT R140, R140, 0xfffffdff, RZ, 0xc0, !PT ;  /* 0xfffffdff8c8c7812 */ /* 0x000fc800078ec0ff */
[----:B------:R0:W-:Y:S01]  /*3710*/  @P1 STG.E desc[UR14][R66.64+0x20], R135 ;  /* 0x0000208742001986 */ /* 0x0001e2000c10190e */
[----:B------:R-:W-:-:S04]  /*3720*/  IADD3 R64, P1, R62, UR7, RZ ;  /* 0x000000073e407c10 */ /* 0x000fc8000ff3e0ff */
[----:B------:R-:W-:Y:S02]  /*3730*/  IADD3.X R65, R63, UR8, RZ, P1, !PT ;  /* 0x000000083f417c10 */ /* 0x000fe40008ffe4ff */
[----:B------:R-:W-:Y:S02]  /*3740*/  ISETP.GT.AND P1, PT, R5, RZ, P3 ;  /* 0x000000ff0500720c */ /* 0x000fe40001f24270 */
[----:B------:R-:W-:-:S11]  /*3750*/  @P3 LOP3.LUT R140, R140, 0x200, RZ, 0xfc, !PT ;  /* 0x000002008c8c3812 */ /* 0x000fd600078efcff */
[----:B0-----:R-:W-:Y:S05]  /*3760*/  @!P1 BRA `(.L_x_47) ;  /* 0x0000000000049947 */ /* 0x001fea0003800000 */
[----:B------:R0:W5:Y:S02]  /*3770*/  LDG.E.LTC128B R161, desc[UR14][R152.64] ;  /* 0x0000000e98a17981 */ /* 0x000164000c1e1920 */
.L_x_47:
[----:B------:R-:W-:Y:S05]  /*3780*/  BSYNC B1 ;  /* 0x0000000000017941 */ /* 0x000fea0003800000 */
.L_x_46:
[----:B-----5:R-:W-:Y:S01]  /*3790*/  FMUL R67, R161, R132 ;  /* 0x00000084a1437220 */ /* 0x020fe20000400000 */
[----:B------:R-:W-:Y:S01]  /*37a0*/  ISETP.GT.AND P2, PT, R118, 0x19, PT ;  /* 0x000000197600780c */ /* 0x000fe20003f44270 */
[----:B------:R-:W-:Y:S01]  /*37b0*/  BSSY B1, `(.L_x_48) ;  /* 0x000000a000017945 */ /* 0x000fe20003800000 */
[----:B------:R-:W-:Y:S01]  /*37c0*/  LOP3.LUT R140, R140, 0xfffffeff, RZ, 0xc0, !PT ;  /* 0xfffffeff8c8c7812 */ /* 0x000fe200078ec0ff */
[----:B------:R-:W-:-:S05]  /*37d0*/  FFMA R135, R68, R133, R67 ;  /* 0x0000008544877223 */ /* 0x000fca0000000043 */
[----:B------:R0:W-:Y:S01]  /*37e0*/  @P1 STG.E desc[UR14][R64.64], R135 ;  /* 0x0000008740001986 */ /* 0x0001e2000c10190e */
[----:B------:R-:W-:-:S04]  /*37f0*/  IADD3 R66, P1, R92, UR7, RZ ;  /* 0x000000075c427c10 */ /* 0x000fc8000ff3e0ff */
[----:B------:R-:W-:Y:S02]  /*3800*/  IADD3.X R67, R93, UR8, RZ, P1, !PT ;  /* 0x000000085d437c10 */ /* 0x000fe40008ffe4ff */
[----:B------:R-:W-:Y:S02]  /*3810*/  ISETP.GT.AND P1, PT, R5, RZ, P2 ;  /* 0x000000ff0500720c */ /* 0x000fe40001724270 */
[----:B------:R-:W-:-:S11]  /*3820*/  @P2 LOP3.LUT R140, R140, 0x100, RZ, 0xfc, !PT ;  /* 0x000001008c8c2812 */ /* 0x000fd600078efcff */
[----:B0-----:R-:W-:Y:S05]  /*3830*/  @!P1 BRA `(.L_x_49) ;  /* 0x0000000000049947 */ /* 0x001fea0003800000 */
[----:B------:R0:W5:Y:S02]  /*3840*/  LDG.E.LTC128B R161, desc[UR14][R150.64] ;  /* 0x0000000e96a17981 */ /* 0x000164000c1e1920 */
.L_x_49:
[----:B------:R-:W-:Y:S05]  /*3850*/  BSYNC B1 ;  /* 0x0000000000017941 */ /* 0x000fea0003800000 */
.L_x_48:
[----:B-----5:R-:W-:Y:S01]  /*3860*/  FMUL R6, R161, R132 ;  /* 0x00000084a1067220 */ /* 0x020fe20000400000 */
[----:B------:R-:W-:Y:S03]  /*3870*/  BSSY B1, `(.L_x_50) ;  /* 0x0000008000017945 */ /* 0x000fe60003800000 */
[----:B------:R-:W-:-:S05]  /*3880*/  FFMA R135, R69, R133, R6 ;  /* 0x0000008545877223 */ /* 0x000fca0000000006 */
[----:B------:R0:W-:Y:S01]  /*3890*/  @P1 STG.E desc[UR14][R66.64], R135 ;  /* 0x0000008742001986 */ /* 0x0001e2000c10190e */
[----:B------:R-:W-:-:S04]  /*38a0*/  IADD3 R68, P1, R62, UR7, RZ ;  /* 0x000000073e447c10 */ /* 0x000fc8000ff3e0ff */
[----:B------:R-:W-:Y:S02]  /*38b0*/  IADD3.X R69, R63, UR8, RZ, P1, !PT ;  /* 0x000000083f457c10 */ /* 0x000fe40008ffe4ff */
[----:B------:R-:W-:-:S13]  /*38c0*/  ISETP.GT.AND P1, PT, R5, 0x8, P3 ;  /* 0x000000080500780c */ /* 0x000fda0001f24270 */
[----:B0-----:R-:W-:Y:S05]  /*38d0*/  @!P1 BRA `(.L_x_51) ;  /* 0x0000000000049947 */ /* 0x001fea0003800000 */
[----:B------:R0:W5:Y:S02]  /*38e0*/  LDG.E.LTC128B R161, desc[UR14][R96.64+0x20] ;  /* 0x0000200e60a17981 */ /* 0x000164000c1e1920 */
.L_x_51:
[----:B------:R-:W-:Y:S05]  /*38f0*/  BSYNC B1 ;  /* 0x0000000000017941 */ /* 0x000fea0003800000 */
.L_x_50:
[----:B-----5:R-:W-:Y:S01]  /*3900*/  FMUL R135, R161, R132 ;  /* 0x00000084a1877220 */ /* 0x020fe20000400000 */
[----:B------:R-:W-:Y:S03]  /*3910*/  BSSY B1, `(.L_x_52) ;  /* 0x0000008000017945 */ /* 0x000fe60003800000 */
[----:B---3--:R-:W-:-:S05]  /*3920*/  FFMA R137, R70, R133, R135 ;  /* 0x0000008546897223 */ /* 0x008fca0000000087 */
[----:B------:R3:W-:Y:S01]  /*3930*/  @P1 STG.E desc[UR14][R68.64+0x20], R137 ;  /* 0x0000208944001986 */ /* 0x0007e2000c10190e */
[----:B------:R-:W-:-:S04]  /*3940*/  IADD3 R134, P1, R92, UR7, RZ ;  /* 0x000000075c867c10 */ /* 0x000fc8000ff3e0ff */
[----:B------:R-:W-:Y:S02]  /*3950*/  IADD3.X R135, R93, UR8, RZ, P1, !PT ;  /* 0x000000085d877c10 */ /* 0x000fe40008ffe4ff */
[----:B------:R-:W-:-:S13]  /*3960*/  ISETP.GT.AND P1, PT, R5, 0x8, P2 ;  /* 0x000000080500780c */ /* 0x000fda0001724270 */
[----:B---3--:R-:W-:Y:S05]  /*3970*/  @!P1 BRA `(.L_x_53) ;  /* 0x0000000000049947 */ /* 0x008fea0003800000 */
[----:B------:R3:W5:Y:S02]  /*3980*/  LDG.E.LTC128B R161, desc[UR14][R94.64+0x20] ;  /* 0x0000200e5ea17981 */ /* 0x000764000c1e1920 */
.L_x_53:
[----:B------:R-:W-:Y:S05]  /*3990*/  BSYNC B1 ;  /* 0x0000000000017941 */ /* 0x000fea0003800000 */
.L_x_52:
        /* <DEDUP_REMOVED lines=12> */
.L_x_55:
[----:B------:R-:W-:Y:S05]  /*3a60*/  BSYNC B1 ;  /* 0x0000000000017941 */ /* 0x000fea0003800000 */
.L_x_54:
        /* <DEDUP_REMOVED lines=12> */
.L_x_57:
[----:B------:R-:W-:Y:S05]  /*3b30*/  BSYNC B1 ;  /* 0x0000000000017941 */ /* 0x000fea0003800000 */
.L_x_56:
        /* <DEDUP_REMOVED lines=9> */
.L_x_59:
[----:B------:R-:W-:Y:S05]  /*3bd0*/  BSYNC B1 ;  /* 0x0000000000017941 */ /* 0x000fea0003800000 */
.L_x_58:
        /* <DEDUP_REMOVED lines=9> */
.L_x_61:
[----:B------:R-:W-:Y:S05]  /*3c70*/  BSYNC B1 ;  /* 0x0000000000017941 */ /* 0x000fea0003800000 */
.L_x_60:
        /* <DEDUP_REMOVED lines=12> */
.L_x_63:
[----:B------:R-:W-:Y:S05]  /*3d40*/  BSYNC B1 ;  /* 0x0000000000017941 */ /* 0x000fea0003800000 */
.L_x_62:
        /* <DEDUP_REMOVED lines=12> */
.L_x_65:
[----:B------:R-:W-:Y:S05]  /*3e10*/  BSYNC B1 ;  /* 0x0000000000017941 */ /* 0x000fea0003800000 */
.L_x_64:
        /* <DEDUP_REMOVED lines=9> */
.L_x_67:
[----:B------:R-:W-:Y:S05]  /*3eb0*/  BSYNC B1 ;  /* 0x0000000000017941 */ /* 0x000fea0003800000 */
.L_x_66:
        /* <DEDUP_REMOVED lines=9> */
.L_x_69:
[----:B------:R-:W-:Y:S05]  /*3f50*/  BSYNC B1 ;  /* 0x0000000000017941 */ /* 0x000fea0003800000 */
.L_x_68:
        /* <DEDUP_REMOVED lines=12> */
.L_x_71:
[----:B------:R-:W-:Y:S05]  /*4020*/  BSYNC B1 ;  /* 0x0000000000017941 */ /* 0x000fea0003800000 */
.L_x_70:
[----:B0----5:R-:W-:Y:S01]  /*4030*/  FMUL R111, R161, R132 ;  /* 0x00000084a16f7220 */ /* 0x021fe20000400000 */
[----:B------:R-:W-:Y:S01]  /*4040*/  ISETP.GT.AND P3, PT, R118, 0x31, PT ;  /* 0x000000317600780c */ /* 0x000fe20003f64270 */
[----:B------:R-:W-:Y:S02]  /*4050*/  BSSY B1, `(.L_x_72) ;  /* 0x0000008000017945 */ /* 0x000fe40003800000 */
[----:B------:R-:W-:-:S05]  /*4060*/  FFMA R141, R80, R133, R111 ;  /* 0x00000085508d7223 */ /* 0x000fca000000006f */
[----:B------:R0:W-:Y:S01]  /*4070*/  @P1 STG.E desc[UR14][R78.64], R141 ;  /* 0x0000008d4e001986 */ /* 0x0001e2000c10190e */
[----:B------:R-:W-:-:S04]  /*4080*/  IADD3 R110, P1, R142, UR7, RZ ;  /* 0x000000078e6e7c10 */ /* 0x000fc8000ff3e0ff */
[----:B------:R-:W-:Y:S02]  /*4090*/  IADD3.X R111, R143, UR8, RZ, P1, !PT ;  /* 0x000000088f6f7c10 */ /* 0x000fe40008ffe4ff */
[----:B------:R-:W-:-:S13]  /*40a0*/  ISETP.GT.AND P1, PT, R5, RZ, P3 ;  /* 0x000000ff0500720c */ /* 0x000fda0001f24270 */
[----:B0-----:R-:W-:Y:S05]  /*40b0*/  @!P1 BRA `(.L_x_73) ;  /* 0x0000000000049947 */ /* 0x001fea0003800000 */
[----:B------:R0:W5:Y:S02]  /*40c0*/  LDG.E.LTC128B R161, desc[UR14][R112.64] ;  /* 0x0000000e70a17981 */ /* 0x000164000c1e1920 */
.L_x_73:
[----:B------:R-:W-:Y:S05]  /*40d0*/  BSYNC B1 ;  /* 0x0000000000017941 */ /* 0x000fea0003800000 */
.L_x_72:
[----:B-----5:R-:W-:Y:S01]  /*40e0*/  FMUL R6, R161, R132 ;  /* 0x00000084a1067220 */ /* 0x020fe20000400000 */
[----:B------:R-:W-:Y:S03]  /*40f0*/  BSSY B1, `(.L_x_74) ;  /* 0x0000008000017945 */ /* 0x000fe60003800000 */
[----:B0-----:R-:W-:-:S05]  /*4100*/  FFMA R113, R81, R133, R6 ;  /* 0x0000008551717223 */ /* 0x001fca0000000006 */
[----:B------:R0:W-:Y:S01]  /*4110*/  @P1 STG.E desc[UR14][R110.64], R113 ;  /* 0x000000716e001986 */ /* 0x0001e2000c10190e */
[----:B------:R-:W-:-:S04]  /*4120*/  IADD3 R80, P1, R76, UR7, RZ ;  /* 0x000000074c507c10 */ /* 0x000fc8000ff3e0ff */
[----:B------:R-:W-:Y:S02]  /*4130*/  IADD3.X R81, R77, UR8, RZ, P1, !PT ;  /* 0x000000084d517c10 */ /* 0x000fe40008ffe4ff */
[----:B------:R-:W-:-:S13]  /*4140*/  ISETP.GT.AND P1, PT, R5, 0x8, P6 ;  /* 0x000000080500780c */ /* 0x000fda0003724270 */
[----:B0-----:R-:W-:Y:S05]  /*4150*/  @!P1 BRA `(.L_x_75) ;  /* 0x0000000000049947 */ /* 0x001fea0003800000 */
[----:B------:R0:W5:Y:S02]  /*4160*/  LDG.E.LTC128B R161, desc[UR14][R114.64+0x20] ;  /* 0x0000200e72a17981 */ /* 0x000164000c1e1920 */
.L_x_75:
[----:B------:R-:W-:Y:S05]  /*4170*/  BSYNC B1 ;  /* 0x0000000000017941 */ /* 0x000fea0003800000 */
.L_x_74:
        /* <DEDUP_REMOVED lines=9> */
.L_x_77:
[----:B------:R-:W-:Y:S05]  /*4210*/  BSYNC B1 ;  /* 0x0000000000017941 */ /* 0x000fea0003800000 */
.L_x_76:
[----:B-----5:R-:W-:Y:S01]  /*4220*/  FMUL R6, R161, R132 ;  /* 0x00000084a1067220 */ /* 0x020fe20000400000 */
        /* <DEDUP_REMOVED lines=9> */
.L_x_79:
[----:B------:R-:W-:Y:S05]  /*42c0*/  BSYNC B1 ;  /* 0x0000000000017941 */ /* 0x000fea0003800000 */
.L_x_78:
[----:B0----5:R-:W-:Y:S01]  /*42d0*/  FMUL R107, R161, R132 ;  /* 0x00000084a16b7220 */ /* 0x021fe20000400000 */
[----:B------:R-:W-:Y:S03]  /*42e0*/  BSSY B1, `(.L_x_80) ;  /* 0x0000009000017945 */ /* 0x000fe60003800000 */
[----:B------:R-:W-:-:S05]  /*42f0*/  FFMA R141, R84, R133, R107 ;  /* 0x00000085548d7223 */ /* 0x000fca000000006b */
[----:B------:R0:W-:Y:S01]  /*4300*/  @P1 STG.E desc[UR14][R82.64], R141 ;  /* 0x0000008d52001986 */ /* 0x0001e2000c10190e */
[----:B------:R-:W-:-:S04]  /*4310*/  IADD3 R106, P1, R110, UR7, RZ ;  /* 0x000000076e6a7c10 */ /* 0x000fc8000ff3e0ff */
[----:B------:R-:W-:Y:S02]  /*4320*/  IADD3.X R107, R111, UR8, RZ, P1, !PT ;  /* 0x000000086f6b7c10 */ /* 0x000fe40008ffe4ff */
[----:B------:R-:W-:-:S04]  /*4330*/  ISETP.GT.AND P1, PT, R118, 0x39, PT ;  /* 0x000000397600780c */ /* 0x000fc80003f24270 */
[----:B------:R-:W-:-:S13]  /*4340*/  ISETP.GT.AND P5, PT, R5, RZ, P1 ;  /* 0x000000ff0500720c */ /* 0x000fda0000fa4270 */
[----:B0-----:R-:W-:Y:S05]  /*4350*/  @!P5 BRA `(.L_x_81) ;  /* 0x000000000004d947 */ /* 0x001fea0003800000 */
[----:B------:R0:W5:Y:S02]  /*4360*/  LDG.E.LTC128B R161, desc[UR14][R108.64] ;  /* 0x0000000e6ca17981 */ /* 0x000164000c1e1920 */
.L_x_81:
[----:B------:R-:W-:Y:S05]  /*4370*/  BSYNC B1 ;  /* 0x0000000000017941 */ /* 0x000fea0003800000 */
.L_x_80:
[----:B-----5:R-:W-:Y:S01]  /*4380*/  FMUL R6, R161, R132 ;  /* 0x00000084a1067220 */ /* 0x020fe20000400000 */
[----:B------:R-:W-:Y:S03]  /*4390*/  BSSY B1, `(.L_x_82) ;  /* 0x000000a000017945 */ /* 0x000fe60003800000 */
[----:B------:R-:W-:-:S05]  /*43a0*/  FFMA R141, R85, R133, R6 ;  /* 0x00000085558d7223 */ /* 0x000fca0000000006 */
[----:B------:R1:W-:Y:S01]  /*43b0*/  @P5 STG.E desc[UR14][R106.64], R141 ;  /* 0x0000008d6a005986 */ /* 0x0003e2000c10190e */
[----:B------:R-:W-:-:S04]  /*43c0*/  IADD3 R84, P5, R112, UR7, RZ ;  /* 0x0000000770547c10 */ /* 0x000fc8000ffbe0ff */
[----:B------:R-:W-:Y:S02]  /*43d0*/  IADD3.X R85, R113, UR8, RZ, P5, !PT ;  /* 0x0000000871557c10 */ /* 0x000fe4000affe4ff */
[----:B0-----:R-:W-:-:S04]  /*43e0*/  IADD3 R108, P5, R80, UR7, RZ ;  /* 0x00000007506c7c10 */ /* 0x001fc8000ffbe0ff */
[----:B------:R-:W-:Y:S02]  /*43f0*/  IADD3.X R109, R81, UR8, RZ, P5, !PT ;  /* 0x00000008516d7c10 */ /* 0x000fe4000affe4ff */
[----:B------:R-:W-:-:S13]  /*4400*/  ISETP.GT.AND P5, PT, R5, 0x8, P2 ;  /* 0x000000080500780c */ /* 0x000fda00017a4270 */
[----:B-1----:R-:W-:Y:S05]  /*4410*/  @!P5 BRA `(.L_x_83) ;  /* 0x000000000004d947 */ /* 0x002fea0003800000 */
[----:B------:R0:W5:Y:S02]  /*4420*/  LDG.E.LTC128B R161, desc[UR14][R18.64+0x20] ;  /* 0x0000200e12a17981 */ /* 0x000164000c1e1920 */
.L_x_83:
[----:B------:R-:W-:Y:S05]  /*4430*/  BSYNC B1 ;  /* 0x0000000000017941 */ /* 0x000fea0003800000 */
.L_x_82:
[----:B-----5:R-:W-:Y:S01]  /*4440*/  FMUL R141, R161, R132 ;  /* 0x00000084a18d7220 */ /* 0x020fe20000400000 */
[----:B------:R-:W-:Y:S03]  /*4450*/  BSSY B1, `(.L_x_84) ;  /* 0x0000006000017945 */ /* 0x000fe60003800000 */
[----:B------:R-:W-:-:S05]  /*4460*/  FFMA R141, R86, R133, R141 ;  /* 0x00000085568d7223 */ /* 0x000fca000000008d */
[----:B------:R1:W-:Y:S01]  /*4470*/  @P5 STG.E desc[UR14][R108.64+0x20], R141 ;  /* 0x0000208d6c005986 */ /* 0x0003e2000c10190e */
[----:B------:R-:W-:-:S13]  /*4480*/  ISETP.GT.AND P5, PT, R5, 0x8, P1 ;  /* 0x000000080500780c */ /* 0x000fda0000fa4270 */
[----:B-1----:R-:W-:Y:S05]  /*4490*/  @!P5 BRA `(.L_x_85) ;  /* 0x000000000004d947 */ /* 0x002fea0003800000 */
[----:B------:R1:W5:Y:S02]  /*44a0*/  LDG.E.LTC128B R161, desc[UR14][R20.64+0x20] ;  /* 0x0000200e14a17981 */ /* 0x000364000c1e1920 */
.L_x_85:
[----:B------:R-:W-:Y:S05]  /*44b0*/  BSYNC B1 ;  /* 0x0000000000017941 */ /* 0x000fea0003800000 */
.L_x_84:
[----:B-----5:R-:W-:Y:S01]  /*44c0*/  FMUL R6, R161, R132 ;  /* 0x00000084a1067220 */ /* 0x020fe20000400000 */
[----:B------:R-:W-:Y:S03]  /*44d0*/  BSSY B1, `(.L_x_86) ;  /* 0x0000006000017945 */ /* 0x000fe60003800000 */
[----:B------:R-:W-:-:S05]  /*44e0*/  FFMA R87, R87, R133, R6 ;  /* 0x0000008557577223 */ /* 0x000fca0000000006 */
[----:B------:R0:W-:Y:S01]  /*44f0*/  @P5 STG.E desc[UR14][R84.64+0x20], R87 ;  /* 0x0000205754005986 */ /* 0x0001e2000c10190e */
[----:B------:R-:W-:-:S13]  /*4500*/  ISETP.GT.AND P5, PT, R5, 0x80, P0 ;  /* 0x000000800500780c */ /* 0x000fda00007a4270 */
[----:B0-----:R-:W-:Y:S05]  /*4510*/  @!P5 BRA `(.L_x_87) ;  /* 0x000000000004d947 */ /* 0x001fea0003800000 */
[----:B------:R0:W5:Y:S02]  /*4520*/  LDG.E.LTC128B R161, desc[UR14][R12.64+0x200] ;  /* 0x0002000e0ca17981 */ /* 0x000164000c1e1920 */
.L_x_87:
[----:B------:R-:W-:Y:S05]  /*4530*/  BSYNC B1 ;  /* 0x0000000000017941 */ /* 0x000fea0003800000 */
.L_x_86:
[----:B-----5:R-:W-:Y:S01]  /*4540*/  FMUL R87, R161, R132 ;  /* 0x00000084a1577220 */ /* 0x020fe20000400000 */
[----:B------:R-:W-:Y:S03]  /*4550*/  BSSY B1, `(.L_x_88) ;  /* 0x0000007000017945 */ /* 0x000fe60003800000 */
[----:B------:R-:W-:-:S05]  /*4560*/  FFMA R87, R24, R133, R87 ;  /* 0x0000008518577223 */ /* 0x000fca0000000057 */
[----:B------:R0:W-:Y:S01]  /*4570*/  @P5 STG.E desc[UR14][R14.64+0x200], R87 ;  /* 0x000200570e005986 */ /* 0x0001e2000c10190e */
[----:B------:R-:W-:-:S04]  /*4580*/  LOP3.LUT P5, RZ, R140, 0x2, RZ, 0xc0, !PT ;  /* 0x000000028cff7812 */ /* 0x000fc800078ac0ff */
[----:B------:R-:W-:-:S13]  /*4590*/  ISETP.GT.AND P5, PT, R5, 0x80, P5 ;  /* 0x000000800500780c */ /* 0x000fda0002fa4270 */
[----:B0-----:R-:W-:Y:S05]  /*45a0*/  @!P5 BRA `(.L_x_89) ;  /* 0x000000000004d947 */ /* 0x001fea0003800000 */
[----:B------:R0:W5:Y:S02]  /*45b0*/  LDG.E.LTC128B R161, desc[UR14][R16.64+0x200] ;  /* 0x0002000e10a17981 */ /* 0x000164000c1e1920 */
.L_x_89:
[----:B------:R-:W-:Y:S05]  /*45c0*/  BSYNC B1 ;  /* 0x0000000000017941 */ /* 0x000fea0003800000 */
.L_x_88:
[----:B-----5:R-:W-:Y:S01]  /*45d0*/  FMUL R6, R161, R132 ;  /* 0x00000084a1067220 */ /* 0x020fe20000400000 */
[----:B------:R-:W-:Y:S01]  /*45e0*/  ISETP.GT.AND P0, PT, R5, 0x88, P0 ;  /* 0x000000880500780c */ /* 0x000fe20000704270 */
[----:B------:R-:W-:Y:S02]  /*45f0*/  BSSY B1, `(.L_x_90) ;  /* 0x0000005000017945 */ /* 0x000fe40003800000 */
[----:B------:R-:W-:-:S05]  /*4600*/  FFMA R25, R25, R133, R6 ;  /* 0x0000008519197223 */ /* 0x000fca0000000006 */
[----:B------:R0:W-:Y:S05]  /*4610*/  @P5 STG.E desc[UR14][R10.64+0x200], R25 ;  /* 0x000200190a005986 */ /* 0x0001ea000c10190e */
[----:B------:R-:W-:Y:S05]  /*4620*/  @!P0 BRA `(.L_x_91) ;  /* 0x0000000000048947 */ /* 0x000fea0003800000 */
[----:B------:R0:W5:Y:S02]  /*4630*/  LDG.E.LTC128B R161, desc[UR14][R12.64+0x220] ;  /* 0x0002200e0ca17981 */ /* 0x000164000c1e1920 */
.L_x_91:
[----:B------:R-:W-:Y:S05]  /*4640*/  BSYNC B1 ;  /* 0x0000000000017941 */ /* 0x000fea0003800000 */
.L_x_90:
[----:B0----5:R-:W-:Y:S01]  /*4650*/  FMUL R13, R161, R132 ;  /* 0x00000084a10d7220 */ /* 0x021fe20000400000 */
[----:B------:R-:W-:Y:S01]  /*4660*/  LOP3.LUT P5, RZ, R140, 0x2, RZ, 0xc0, !PT ;  /* 0x000000028cff7812 */ /* 0x000fe200078ac0ff */
[----:B------:R-:W-:Y:S02]  /*4670*/  BSSY B1, `(.L_x_92) ;  /* 0x0000006000017945 */ /* 0x000fe40003800000 */
[----:B------:R-:W-:-:S05]  /*4680*/  FFMA R13, R26, R133, R13 ;  /* 0x000000851a0d7223 */ /* 0x000fca000000000d */
[----:B------:R0:W-:Y:S01]  /*4690*/  @P0 STG.E desc[UR14][R14.64+0x220], R13 ;  /* 0x0002200d0e000986 */ /* 0x0001e2000c10190e */
[----:B------:R-:W-:-:S13]  /*46a0*/  ISETP.GT.AND P0, PT, R5, 0x88, P5 ;  /* 0x000000880500780c */ /* 0x000fda0002f04270 */
[----:B0-----:R-:W-:Y:S05]  /*46b0*/  @!P0 BRA `(.L_x_93) ;  /* 0x0000000000048947 */ /* 0x001fea0003800000 */
[----:B------:R0:W5:Y:S02]  /*46c0*/  LDG.E.LTC128B R161, desc[UR14][R16.64+0x220] ;  /* 0x0002200e10a17981 */ /* 0x000164000c1e1920 */
.L_x_93:
[----:B------:R-:W-:Y:S05]  /*46d0*/  BSYNC B1 ;  /* 0x0000000000017941 */ /* 0x000fea0003800000 */
.L_x_92:
[----:B-----5:R-:W-:Y:S01]  /*46e0*/  FMUL R6, R161, R132 ;  /* 0x00000084a1067220 */ /* 0x020fe20000400000 */
[----:B------:R-:W-:Y:S01]  /*46f0*/  LOP3.LUT P5, RZ, R140, 0x4, RZ, 0xc0, !PT ;  /* 0x000000048cff7812 */ /* 0x000fe200078ac0ff */
[----:B------:R-:W-:Y:S02]  /*4700*/  BSSY B1, `(.L_x_94) ;  /* 0x0000006000017945 */ /* 0x000fe40003800000 */
[----:B------:R-:W-:-:S05]  /*4710*/  FFMA R27, R27, R133, R6 ;  /* 0x000000851b1b7223 */ /* 0x000fca0000000006 */
[----:B------:R0:W-:Y:S01]  /*4720*/  @P0 STG.E desc[UR14][R10.64+0x220], R27 ;  /* 0x0002201b0a000986 */ /* 0x0001e2000c10190e */
[----:B------:R-:W-:-:S13]  /*4730*/  ISETP.GT.AND P0, PT, R5, 0x80, P5 ;  /* 0x000000800500780c */ /* 0x000fda0002f04270 */
[----:B0-----:R-:W-:Y:S05]  /*4740*/  @!P0 BRA `(.L_x_95) ;  /* 0x0000000000048947 */ /* 0x001fea0003800000 */
[----:B------:R0:W5:Y:S02]  /*4750*/  LDG.E.LTC128B R161, desc[UR14][R58.64+0x200] ;  /* 0x0002000e3aa17981 */ /* 0x000164000c1e1920 */
.L_x_95:
[----:B------:R-:W-:Y:S05]  /*4760*/  BSYNC B1 ;  /* 0x0000000000017941 */ /* 0x000fea0003800000 */
.L_x_94:
[----:B-----5:R-:W-:Y:S01]  /*4770*/  FMUL R11, R161, R132 ;  /* 0x00000084a10b7220 */ /* 0x020fe20000400000 */
[----:B------:R-:W-:Y:S03]  /*4780*/  BSSY B1, `(.L_x_96) ;  /* 0x0000006000017945 */ /* 0x000fe60003800000 */
[----:B------:R-:W-:-:S05]  /*4790*/  FFMA R11, R28, R133, R11 ;  /* 0x000000851c0b7223 */ /* 0x000fca000000000b */
[----:B------:R0:W-:Y:S01]  /*47a0*/  @P0 STG.E desc[UR14][R22.64+0x200], R11 ;  /* 0x0002000b16000986 */ /* 0x0001e2000c10190e */
[----:B------:R-:W-:-:S13]  /*47b0*/  ISETP.GT.AND P0, PT, R5, 0x80, P4 ;  /* 0x000000800500780c */ /* 0x000fda0002704270 */
[----:B0-----:R-:W-:Y:S05]  /*47c0*/  @!P0 BRA `(.L_x_97) ;  /* 0x0000000000048947 */ /* 0x001fea0003800000 */
[----:B------:R0:W5:Y:S02]  /*47d0*/  LDG.E.LTC128B R161, desc[UR14][R60.64+0x200] ;  /* 0x0002000e3ca17981 */ /* 0x000164000c1e1920 */
.L_x_97:
[----:B------:R-:W-:Y:S05]  /*47e0*/  BSYNC B1 ;  /* 0x0000000000017941 */ /* 0x000fea0003800000 */
.L_x_96:
[----:B-----5:R-:W-:Y:S01]  /*47f0*/  FMUL R6, R161, R132 ;  /* 0x00000084a1067220 */ /* 0x020fe20000400000 */
[----:B------:R-:W-:Y:S03]  /*4800*/  BSSY B1, `(.L_x_98) ;  /* 0x0000006000017945 */ /* 0x000fe60003800000 */
[----:B------:R-:W-:-:S05]  /*4810*/  FFMA R29, R29, R133, R6 ;  /* 0x000000851d1d7223 */ /* 0x000fca0000000006 */
[----:B------:R0:W-:Y:S01]  /*4820*/  @P0 STG.E desc[UR14][R56.64+0x200], R29 ;  /* 0x0002001d38000986 */ /* 0x0001e2000c10190e */
[----:B------:R-:W-:-:S13]  /*4830*/  ISETP.GT.AND P0, PT, R5, 0x88, P5 ;  /* 0x000000880500780c */ /* 0x000fda0002f04270 */
[----:B0-----:R-:W-:Y:S05]  /*4840*/  @!P0 BRA `(.L_x_99) ;  /* 0x0000000000048947 */ /* 0x001fea0003800000 */
[----:B------:R0:W5:Y:S02]  /*4850*/  LDG.E.LTC128B R161, desc[UR14][R58.64+0x220] ;  /* 0x0002200e3aa17981 */ /* 0x000164000c1e1920 */
.L_x_99:
[----:B------:R-:W-:Y:S05]  /*4860*/  BSYNC B1 ;  /* 0x0000000000017941 */ /* 0x000fea0003800000 */
.L_x_98:
[----:B-----5:R-:W-:Y:S01]  /*4870*/  FMUL R11, R161, R132 ;  /* 0x00000084a10b7220 */ /* 0x020fe20000400000 */
[----:B------:R-:W-:Y:S01]  /*4880*/  ISETP.GT.AND P4, PT, R5, 0x88, P4 ;  /* 0x000000880500780c */ /* 0x000fe20002784270 */
[----:B------:R-:W-:Y:S02]  /*4890*/  BSSY B1, `(.L_x_100) ;  /* 0x0000005000017945 */ /* 0x000fe40003800000 */
[----:B------:R-:W-:-:S05]  /*48a0*/  FFMA R11, R30, R133, R11 ;  /* 0x000000851e0b7223 */ /* 0x000fca000000000b */
[----:B------:R0:W-:Y:S05]  /*48b0*/  @P0 STG.E desc[UR14][R22.64+0x220], R11 ;  /* 0x0002200b16000986 */ /* 0x0001ea000c10190e */
[----:B------:R-:W-:Y:S05]  /*48c0*/  @!P4 BRA `(.L_x_101) ;  /* 0x000000000004c947 */ /* 0x000fea0003800000 */
[----:B------:R0:W5:Y:S02]  /*48d0*/  LDG.E.LTC128B R161, desc[UR14][R60.64+0x220] ;  /* 0x0002200e3ca17981 */ /* 0x000164000c1e1920 */
.L_x_101:
[----:B------:R-:W-:Y:S05]  /*48e0*/  BSYNC B1 ;  /* 0x0000000000017941 */ /* 0x000fea0003800000 */
.L_x_100:
[----:B-----5:R-:W-:Y:S01]  /*48f0*/  FMUL R6, R161, R132 ;  /* 0x00000084a1067220 */ /* 0x020fe20000400000 */
[----:B------:R-:W-:Y:S01]  /*4900*/  LOP3.LUT P5, RZ, R140, 0x10, RZ, 0xc0, !PT ;  /* 0x000000108cff7812 */ /* 0x000fe200078ac0ff */
[----:B------:R-:W-:Y:S02]  /*4910*/  BSSY B1, `(.L_x_102) ;  /* 0x0000006000017945 */ /* 0x000fe40003800000 */
[----:B------:R-:W-:Y:S01]  /*4920*/  FFMA R31, R31, R133, R6 ;  /* 0x000000851f1f7223 */ /* 0x000fe20000000006 */
[----:B------:R-:W-:-:S04]  /*4930*/  ISETP.GT.AND P0, PT, R5, 0x80, P5 ;  /* 0x000000800500780c */ /* 0x000fc80002f04270 */
[----:B------:R0:W-:Y:S09]  /*4940*/  @P4 STG.E desc[UR14][R56.64+0x220], R31 ;  /* 0x0002201f38004986 */ /* 0x0001f2000c10190e */
[----:B------:R-:W-:Y:S05]  /*4950*/  @!P0 BRA `(.L_x_103) ;  /* 0x0000000000048947 */ /* 0x000fea0003800000 */
[----:B------:R0:W5:Y:S02]  /*4960*/  LDG.E.LTC128B R161, desc[UR14][R90.64+0x200] ;  /* 0x0002000e5aa17981 */ /* 0x000164000c1e1920 */
.L_x_103:
[----:B------:R-:W-:Y:S05]  /*4970*/  BSYNC B1 ;  /* 0x0000000000017941 */ /* 0x000fea0003800000 */
.L_x_102:
[----:B0----5:R-:W-:Y:S01]  /*4980*/  FMUL R11, R161, R132 ;  /* 0x00000084a10b7220 */ /* 0x021fe20000400000 */
[----:B------:R-:W-:Y:S01]  /*4990*/  @P0 IMAD.MOV.U32 R10, RZ, RZ, R62 ;  /* 0x000000ffff0a0224 */ /* 0x000fe200078e003e */
[----:B------:R-:W-:Y:S01]  /*49a0*/  LOP3.LUT P4, RZ, R140, 0x400, RZ, 0xc0, !PT ;  /* 0x000004008cff7812 */ /* 0x000fe2000788c0ff */
[----:B------:R-:W-:Y:S01]  /*49b0*/  BSSY B1, `(.L_x_104) ;  /* 0x0000007000017945 */ /* 0x000fe20003800000 */
[----:B------:R-:W-:Y:S01]  /*49c0*/  FFMA R13, R32, R133, R11 ;  /* 0x00000085200d7223 */ /* 0x000fe2000000000b */
[----:B------:R-:W-:-:S05]  /*49d0*/  @P0 IMAD.MOV.U32 R11, RZ, RZ, R63 ;  /* 0x000000ffff0b0224 */ /* 0x000fca00078e003f */
[----:B------:R0:W-:Y:S01]  /*49e0*/  @P0 STG.E desc[UR14][R10.64+0x200], R13 ;  /* 0x0002000d0a000986 */ /* 0x0001e2000c10190e */
[----:B------:R-:W-:-:S13]  /*49f0*/  ISETP.GT.AND P0, PT, R5, 0x80, P4 ;  /* 0x000000800500780c */ /* 0x000fda0002704270 */
[----:B0-----:R-:W-:Y:S05]  /*4a00*/  @!P0 BRA `(.L_x_105) ;  /* 0x0000000000048947 */ /* 0x001fea0003800000 */
[----:B------:R0:W5:Y:S02]  /*4a10*/  LDG.E.LTC128B R161, desc[UR14][R88.64+0x200] ;  /* 0x0002000e58a17981 */ /* 0x000164000c1e1920 */
.L_x_105:
[----:B------:R-:W-:Y:S05]  /*4a20*/  BSYNC B1 ;  /* 0x0000000000017941 */ /* 0x000fea0003800000 */
.L_x_104:
[----:B-----5:R-:W-:Y:S01]  /*4a30*/  FMUL R6, R161, R132 ;  /* 0x00000084a1067220 */ /* 0x020fe20000400000 */
[----:B------:R-:W-:Y:S01]  /*4a40*/  @P0 IMAD.MOV.U32 R10, RZ, RZ, R92 ;  /* 0x000000ffff0a0224 */ /* 0x000fe200078e005c */
[----:B------:R-:W-:Y:S01]  /*4a50*/  BSSY B1, `(.L_x_106) ;  /* 0x0000007000017945 */ /* 0x000fe20003800000 */
[----:B------:R-:W-:Y:S02]  /*4a60*/  @P0 IMAD.MOV.U32 R11, RZ, RZ, R93 ;  /* 0x000000ffff0b0224 */ /* 0x000fe400078e005d */
[----:B------:R-:W-:-:S05]  /*4a70*/  FFMA R33, R33, R133, R6 ;  /* 0x0000008521217223 */ /* 0x000fca0000000006 */
[----:B------:R0:W-:Y:S01]  /*4a80*/  @P0 STG.E desc[UR14][R10.64+0x200], R33 ;  /* 0x000200210a000986 */ /* 0x0001e2000c10190e */
[----:B------:R-:W-:-:S13]  /*4a90*/  ISETP.GT.AND P0, PT, R5, 0x88, P5 ;  /* 0x000000880500780c */ /* 0x000fda0002f04270 */
[----:B0-----:R-:W-:Y:S05]  /*4aa0*/  @!P0 BRA `(.L_x_107) ;  /* 0x0000000000048947 */ /* 0x001fea0003800000 */
[----:B------:R0:W5:Y:S02]  /*4ab0*/  LDG.E.LTC128B R161, desc[UR14][R90.64+0x220] ;  /* 0x0002200e5aa17981 */ /* 0x000164000c1e1920 */
.L_x_107:
[----:B------:R-:W-:Y:S05]  /*4ac0*/  BSYNC B1 ;  /* 0x0000000000017941 */ /* 0x000fea0003800000 */
.L_x_106:
[----:B-----5:R-:W-:Y:S01]  /*4ad0*/  FMUL R11, R161, R132 ;  /* 0x00000084a10b7220 */ /* 0x020fe20000400000 */
[----:B------:R-:W-:Y:S03]  /*4ae0*/  BSSY B1, `(.L_x_108) ;  /* 0x0000006000017945 */ /* 0x000fe60003800000 */
[----:B------:R-:W-:-:S05]  /*4af0*/  FFMA R11, R34, R133, R11 ;  /* 0x00000085220b7223 */ /* 0x000fca000000000b */
[----:B------:R0:W-:Y:S01]  /*4b00*/  @P0 STG.E desc[UR14][R62.64+0x220], R11 ;  /* 0x0002200b3e000986 */ /* 0x0001e2000c10190e */
[----:B------:R-:W-:-:S13]  /*4b10*/  ISETP.GT.AND P0, PT, R5, 0x88, P4 ;  /* 0x000000880500780c */ /* 0x000fda0002704270 */
[----:B0-----:R-:W-:Y:S05]  /*4b20*/  @!P0 BRA `(.L_x_109) ;  /* 0x0000000000048947 */ /* 0x001fea0003800000 */
[----:B------:R0:W5:Y:S02]  /*4b30*/  LDG.E.LTC128B R161, desc[UR14][R88.64+0x220] ;  /* 0x0002200e58a17981 */ /* 0x000164000c1e1920 */
.L_x_109:
[----:B------:R-:W-:Y:S05]  /*4b40*/  BSYNC B1 ;  /* 0x0000000000017941 */ /* 0x000fea0003800000 */
.L_x_108:
        /* <DEDUP_REMOVED lines=8> */
.L_x_111:
[----:B------:R-:W-:Y:S05]  /*4bd0*/  BSYNC B1 ;  /* 0x0000000000017941 */ /* 0x000fea0003800000 */
.L_x_110:
        /* <DEDUP_REMOVED lines=8> */
.L_x_113:
[----:B------:R-:W-:Y:S05]  /*4c60*/  BSYNC B1 ;  /* 0x0000000000017941 */ /* 0x000fea0003800000 */
.L_x_112:
[----:B-----5:R-:W-:Y:S01]  /*4c70*/  FMUL R6, R161, R132 ;  /* 0x00000084a1067220 */ /* 0x020fe20000400000 */
[----:B------:R-:W-:Y:S03]  /*4c80*/  BSSY B1, `(.L_x_114) ;  /* 0x0000006000017945 */ /* 0x000fe60003800000 */
[----:B------:R-:W-:-:S05]  /*4c90*/  FFMA R37, R37, R133, R6 ;  /* 0x0000008525257223 */ /* 0x000fca0000000006 */
[----:B------:R0:W-:Y:S01]  /*4ca0*/  @P0 STG.E desc[UR14][R66.64+0x200], R37 ;  /* 0x0002002542000986 */ /* 0x0001e2000c10190e */
[----:B------:R-:W-:-:S13]  /*4cb0*/  ISETP.GT.AND P0, PT, R5, 0x88, P5 ;  /* 0x000000880500780c */ /* 0x000fda0002f04270 */
[----:B0-----:R-:W-:Y:S05]  /*4cc0*/  @!P0 BRA `(.L_x_115) ;  /* 0x0000000000048947 */ /* 0x001fea0003800000 */
[----:B------:R0:W5:Y:S02]  /*4cd0*/  LDG.E.LTC128B R161, desc[UR14][R96.64+0x220] ;  /* 0x0002200e60a17981 */ /* 0x000164000c1e1920 */
.L_x_115:
[----:B------:R-:W-:Y:S05]  /*4ce0*/  BSYNC B1 ;  /* 0x0000000000017941 */ /* 0x000fea0003800000 */
.L_x_114:
[----:B-----5:R-:W-:Y:S01]  /*4cf0*/  FMUL R11, R161, R132 ;  /* 0x00000084a10b7220 */ /* 0x020fe20000400000 */
[----:B------:R-:W-:Y:S03]  /*4d00*/  BSSY B1, `(.L_x_116) ;  /* 0x0000006000017945 */ /* 0x000fe60003800000 */
[----:B------:R-:W-:-:S05]  /*4d10*/  FFMA R11, R38, R133, R11 ;  /* 0x00000085260b7223 */ /* 0x000fca000000000b */
[----:B------:R0:W-:Y:S01]  /*4d20*/  @P0 STG.E desc[UR14][R68.64+0x220], R11 ;  /* 0x0002200b44000986 */ /* 0x0001e2000c10190e */
[----:B------:R-:W-:-:S13]  /*4d30*/  ISETP.GT.AND P0, PT, R5, 0x88, P4 ;  /* 0x000000880500780c */ /* 0x000fda0002704270 */
[----:B0-----:R-:W-:Y:S05]  /*4d40*/  @!P0 BRA `(.L_x_117) ;  /* 0x0000000000048947 */ /* 0x001fea0003800000 */
[----:B------:R0:W5:Y:S02]  /*4d50*/  LDG.E.LTC128B R161, desc[UR14][R94.64+0x220] ;  /* 0x0002200e5ea17981 */ /* 0x000164000c1e1920 */
.L_x_117:
[----:B------:R-:W-:Y:S05]  /*4d60*/  BSYNC B1 ;  /* 0x0000000000017941 */ /* 0x000fea0003800000 */
.L_x_116:
        /* <DEDUP_REMOVED lines=8> */
.L_x_119:
[----:B------:R-:W-:Y:S05]  /*4df0*/  BSYNC B1 ;  /* 0x0000000000017941 */ /* 0x000fea0003800000 */
.L_x_118:
        /* <DEDUP_REMOVED lines=8> */
.L_x_121:
[----:B------:R-:W-:Y:S05]  /*4e80*/  BSYNC B1 ;  /* 0x0000000000017941 */ /* 0x000fea0003800000 */
.L_x_120:
[----:B-----5:R-:W-:Y:S01]  /*4e90*/  FMUL R6, R161, R132 ;  /* 0x00000084a1067220 */ /* 0x020fe20000400000 */
[----:B------:R-:W-:Y:S03]  /*4ea0*/  BSSY B1, `(.L_x_122) ;  /* 0x0000006000017945 */ /* 0x000fe60003800000 */
[----:B------:R-:W-:-:S05]  /*4eb0*/  FFMA R41, R41, R133, R6 ;  /* 0x0000008529297223 */ /* 0x000fca0000000006 */
[----:B------:R0:W-:Y:S01]  /*4ec0*/  @P0 STG.E desc[UR14][R136.64+0x200], R41 ;  /* 0x0002002988000986 */ /* 0x0001e2000c10190e */
[----:B------:R-:W-:-:S13]  /*4ed0*/  ISETP.GT.AND P0, PT, R5, 0x88, P5 ;  /* 0x000000880500780c */ /* 0x000fda0002f04270 */
[----:B0-----:R-:W-:Y:S05]  /*4ee0*/  @!P0 BRA `(.L_x_123) ;  /* 0x0000000000048947 */ /* 0x001fea0003800000 */
[----:B------:R0:W5:Y:S02]  /*4ef0*/  LDG.E.LTC128B R161, desc[UR14][R100.64+0x220] ;  /* 0x0002200e64a17981 */ /* 0x000164000c1e1920 */
.L_x_123:
[----:B------:R-:W-:Y:S05]  /*4f00*/  BSYNC B1 ;  /* 0x0000000000017941 */ /* 0x000fea0003800000 */
.L_x_122:
[----:B-----5:R-:W-:Y:S01]  /*4f10*/  FMUL R11, R161, R132 ;  /* 0x00000084a10b7220 */ /* 0x020fe20000400000 */
[----:B------:R-:W-:Y:S03]  /*4f20*/  BSSY B1, `(.L_x_124) ;  /* 0x0000006000017945 */ /* 0x000fe60003800000 */
[----:B------:R-:W-:-:S05]  /*4f30*/  FFMA R11, R42, R133, R11 ;  /* 0x000000852a0b7223 */ /* 0x000fca000000000b */
[----:B------:R0:W-:Y:S01]  /*4f40*/  @P0 STG.E desc[UR14][R72.64+0x220], R11 ;  /* 0x0002200b48000986 */ /* 0x0001e2000c10190e */
[----:B------:R-:W-:-:S13]  /*4f50*/  ISETP.GT.AND P0, PT, R5, 0x88, P4 ;  /* 0x000000880500780c */ /* 0x000fda0002704270 */
[----:B0-----:R-:W-:Y:S05]  /*4f60*/  @!P0 BRA `(.L_x_125) ;  /* 0x0000000000048947 */ /* 0x001fea0003800000 */
[----:B------:R0:W5:Y:S02]  /*4f70*/  LDG.E.LTC128B R161, desc[UR14][R98.64+0x220] ;  /* 0x0002200e62a17981 */ /* 0x000164000c1e1920 */
.L_x_125:
[----:B------:R-:W-:Y:S05]  /*4f80*/  BSYNC B1 ;  /* 0x0000000000017941 */ /* 0x000fea0003800000 */
.L_x_124:
        /* <DEDUP_REMOVED lines=8> */
.L_x_127:
[----:B------:R-:W-:Y:S05]  /*5010*/  BSYNC B1 ;  /* 0x0000000000017941 */ /* 0x000fea0003800000 */
.L_x_126:
        /* <DEDUP_REMOVED lines=8> */
.L_x_129:
[----:B------:R-:W-:Y:S05]  /*50a0*/  BSYNC B1 ;  /* 0x0000000000017941 */ /* 0x000fea0003800000 */
.L_x_128:
[----:B-----5:R-:W-:Y:S01]  /*50b0*/  FMUL R6, R161, R132 ;  /* 0x00000084a1067220 */ /* 0x020fe20000400000 */
[----:B------:R-:W-:Y:S03]  /*50c0*/  BSSY B1, `(.L_x_130) ;  /* 0x0000006000017945 */ /* 0x000fe60003800000 */
[----:B------:R-:W-:-:S05]  /*50d0*/  FFMA R45, R45, R133, R6 ;  /* 0x000000852d2d7223 */ /* 0x000fca0000000006 */
[----:B------:R0:W-:Y:S01]  /*50e0*/  @P0 STG.E desc[UR14][R142.64+0x200], R45 ;  /* 0x0002002d8e000986 */ /* 0x0001e2000c10190e */
[----:B------:R-:W-:-:S13]  /*50f0*/  ISETP.GT.AND P0, PT, R5, 0x88, P5 ;  /* 0x000000880500780c */ /* 0x000fda0002f04270 */
[----:B0-----:R-:W-:Y:S05]  /*5100*/  @!P0 BRA `(.L_x_131) ;  /* 0x0000000000048947 */ /* 0x001fea0003800000 */
[----:B------:R0:W5:Y:S02]  /*5110*/  LDG.E.LTC128B R161, desc[UR14][R104.64+0x220] ;  /* 0x0002200e68a17981 */ /* 0x000164000c1e1920 */
.L_x_131:
[----:B------:R-:W-:Y:S05]  /*5120*/  BSYNC B1 ;  /* 0x0000000000017941 */ /* 0x000fea0003800000 */
.L_x_130:
[----:B-----5:R-:W-:Y:S01]  /*5130*/  FMUL R11, R161, R132 ;  /* 0x00000084a10b7220 */ /* 0x020fe20000400000 */
[----:B------:R-:W-:Y:S01]  /*5140*/  ISETP.GT.AND P4, PT, R5, 0x88, P4 ;  /* 0x000000880500780c */ /* 0x000fe20002784270 */
[----:B------:R-:W-:Y:S02]  /*5150*/  BSSY B1, `(.L_x_132) ;  /* 0x0000005000017945 */ /* 0x000fe40003800000 */
[----:B------:R-:W-:-:S05]  /*5160*/  FFMA R11, R46, R133, R11 ;  /* 0x000000852e0b7223 */ /* 0x000fca000000000b */
[----:B------:R0:W-:Y:S05]  /*5170*/  @P0 STG.E desc[UR14][R76.64+0x220], R11 ;  /* 0x0002200b4c000986 */ /* 0x0001ea000c10190e */
[----:B------:R-:W-:Y:S05]  /*5180*/  @!P4 BRA `(.L_x_133) ;  /* 0x000000000004c947 */ /* 0x000fea0003800000 */
[----:B------:R0:W5:Y:S02]  /*5190*/  LDG.E.LTC128B R161, desc[UR14][R102.64+0x220] ;  /* 0x0002200e66a17981 */ /* 0x000164000c1e1920 */
.L_x_133:
[----:B------:R-:W-:Y:S05]  /*51a0*/  BSYNC B1 ;  /* 0x0000000000017941 */ /* 0x000fea0003800000 */
.L_x_132:
[----:B-----5:R-:W-:Y:S01]  /*51b0*/  FMUL R6, R161, R132 ;  /* 0x00000084a1067220 */ /* 0x020fe20000400000 */
[----:B------:R-:W-:Y:S01]  /*51c0*/  ISETP.GT.AND P0, PT, R5, 0x80, P6 ;  /* 0x000000800500780c */ /* 0x000fe20003704270 */
[----:B------:R-:W-:Y:S02]  /*51d0*/  BSSY B1, `(.L_x_134) ;  /* 0x0000005000017945 */ /* 0x000fe40003800000 */
[----:B------:R-:W-:-:S05]  /*51e0*/  FFMA R47, R47, R133, R6 ;  /* 0x000000852f2f7223 */ /* 0x000fca0000000006 */
[----:B------:R0:W-:Y:S05]  /*51f0*/  @P4 STG.E desc[UR14][R144.64+0x220], R47 ;  /* 0x0002202f90004986 */ /* 0x0001ea000c10190e */
[----:B------:R-:W-:Y:S05]  /*5200*/  @!P0 BRA `(.L_x_135) ;  /* 0x0000000000048947 */ /* 0x000fea0003800000 */
[----:B------:R0:W5:Y:S02]  /*5210*/  LDG.E.LTC128B R161, desc[UR14][R114.64+0x200] ;  /* 0x0002000e72a17981 */ /* 0x000164000c1e1920 */
.L_x_135:
[----:B------:R-:W-:Y:S05]  /*5220*/  BSYNC B1 ;  /* 0x0000000000017941 */ /* 0x000fea0003800000 */
.L_x_134:
[----:B0----5:R-:W-:Y:S01]  /*5230*/  FMUL R11, R161, R132 ;  /* 0x00000084a10b7220 */ /* 0x021fe20000400000 */
[----:B------:R-:W-:Y:S01]  /*5240*/  ISETP.GT.AND P4, PT, R5, 0x80, P3 ;  /* 0x000000800500780c */ /* 0x000fe20001f84270 */
[----:B------:R-:W-:Y:S02]  /*5250*/  BSSY B1, `(.L_x_136) ;  /* 0x0000005000017945 */ /* 0x000fe40003800000 */
[----:B------:R-:W-:-:S05]  /*5260*/  FFMA R11, R48, R133, R11 ;  /* 0x00000085300b7223 */ /* 0x000fca000000000b */
[----:B------:R0:W-:Y:S05]  /*5270*/  @P0 STG.E desc[UR14][R78.64+0x200], R11 ;  /* 0x0002000b4e000986 */ /* 0x0001ea000c10190e */
[----:B------:R-:W-:Y:S05]  /*5280*/  @!P4 BRA `(.L_x_137) ;  /* 0x000000000004c947 */ /* 0x000fea0003800000 */
[----:B------:R0:W5:Y:S02]  /*5290*/  LDG.E.LTC128B R161, desc[UR14][R116.64+0x200] ;  /* 0x0002000e74a17981 */ /* 0x000164000c1e1920 */
.L_x_137:
[----:B------:R-:W-:Y:S05]  /*52a0*/  BSYNC B1 ;  /* 0x0000000000017941 */ /* 0x000fea0003800000 */
.L_x_136:
[----:B-----5:R-:W-:Y:S01]  /*52b0*/  FMUL R6, R161, R132 ;  /* 0x00000084a1067220 */ /* 0x020fe20000400000 */
[----:B------:R-:W-:Y:S01]  /*52c0*/  ISETP.GT.AND P0, PT, R5, 0x88, P6 ;  /* 0x000000880500780c */ /* 0x000fe20003704270 */
[----:B------:R-:W-:Y:S02]  /*52d0*/  BSSY B1, `(.L_x_138) ;  /* 0x0000005000017945 */ /* 0x000fe40003800000 */
[----:B------:R-:W-:-:S05]  /*52e0*/  FFMA R49, R49, R133, R6 ;  /* 0x0000008531317223 */ /* 0x000fca0000000006 */
[----:B------:R0:W-:Y:S05]  /*52f0*/  @P4 STG.E desc[UR14][R110.64+0x200], R49 ;  /* 0x000200316e004986 */ /* 0x0001ea000c10190e */
[----:B------:R-:W-:Y:S05]  /*5300*/  @!P0 BRA `(.L_x_139) ;  /* 0x0000000000048947 */ /* 0x000fea0003800000 */
[----:B------:R0:W5:Y:S02]  /*5310*/  LDG.E.LTC128B R161, desc[UR14][R114.64+0x220] ;  /* 0x0002200e72a17981 */ /* 0x000164000c1e1920 */
.L_x_139:
[----:B------:R-:W-:Y:S05]  /*5320*/  BSYNC B1 ;  /* 0x0000000000017941 */ /* 0x000fea0003800000 */
.L_x_138:
[----:B0----5:R-:W-:Y:S01]  /*5330*/  FMUL R11, R161, R132 ;  /* 0x00000084a10b7220 */ /* 0x021fe20000400000 */
[----:B------:R-:W-:Y:S01]  /*5340*/  ISETP.GT.AND P3, PT, R5, 0x88, P3 ;  /* 0x000000880500780c */ /* 0x000fe20001f64270 */
[----:B------:R-:W-:Y:S02]  /*5350*/  BSSY B1, `(.L_x_140) ;  /* 0x0000005000017945 */ /* 0x000fe40003800000 */
[----:B------:R-:W-:-:S05]  /*5360*/  FFMA R11, R50, R133, R11 ;  /* 0x00000085320b7223 */ /* 0x000fca000000000b */
[----:B------:R0:W-:Y:S05]  /*5370*/  @P0 STG.E desc[UR14][R80.64+0x220], R11 ;  /* 0x0002200b50000986 */ /* 0x0001ea000c10190e */
[----:B------:R-:W-:Y:S05]  /*5380*/  @!P3 BRA `(.L_x_141) ;  /* 0x000000000004b947 */ /* 0x000fea0003800000 */
[----:B------:R0:W5:Y:S02]  /*5390*/  LDG.E.LTC128B R161, desc[UR14][R116.64+0x220] ;  /* 0x0002200e74a17981 */ /* 0x000164000c1e1920 */
.L_x_141:
[----:B------:R-:W-:Y:S05]  /*53a0*/  BSYNC B1 ;  /* 0x0000000000017941 */ /* 0x000fea0003800000 */
.L_x_140:
[----:B-----5:R-:W-:Y:S01]  /*53b0*/  FMUL R6, R161, R132 ;  /* 0x00000084a1067220 */ /* 0x020fe20000400000 */
[----:B------:R-:W-:Y:S01]  /*53c0*/  ISETP.GT.AND P0, PT, R5, 0x80, P2 ;  /* 0x000000800500780c */ /* 0x000fe20001704270 */
[----:B------:R-:W-:Y:S02]  /*53d0*/  BSSY B1, `(.L_x_142) ;  /* 0x0000005000017945 */ /* 0x000fe40003800000 */
[----:B------:R-:W-:-:S05]  /*53e0*/  FFMA R51, R51, R133, R6 ;  /* 0x0000008533337223 */ /* 0x000fca0000000006 */
[----:B------:R0:W-:Y:S05]  /*53f0*/  @P3 STG.E desc[UR14][R112.64+0x220], R51 ;  /* 0x0002203370003986 */ /* 0x0001ea000c10190e */
[----:B------:R-:W-:Y:S05]  /*5400*/  @!P0 BRA `(.L_x_143) ;  /* 0x0000000000048947 */ /* 0x000fea0003800000 */
[----:B------:R0:W5:Y:S02]  /*5410*/  LDG.E.LTC128B R161, desc[UR14][R18.64+0x200] ;  /* 0x0002000e12a17981 */ /* 0x000164000c1e1920 */
.L_x_143:
[----:B------:R-:W-:Y:S05]  /*5420*/  BSYNC B1 ;  /* 0x0000000000017941 */ /* 0x000fea0003800000 */
.L_x_142:
[----:B0----5:R-:W-:Y:S01]  /*5430*/  FMUL R11, R161, R132 ;  /* 0x00000084a10b7220 */ /* 0x021fe20000400000 */
[----:B------:R-:W-:Y:S01]  /*5440*/  ISETP.GT.AND P3, PT, R5, 0x80, P1 ;  /* 0x000000800500780c */ /* 0x000fe20000f64270 */
[----:B------:R-:W-:Y:S02]  /*5450*/  BSSY B1, `(.L_x_144) ;  /* 0x0000005000017945 */ /* 0x000fe40003800000 */
[----:B------:R-:W-:-:S05]  /*5460*/  FFMA R11, R52, R133, R11 ;  /* 0x00000085340b7223 */ /* 0x000fca000000000b */
[----:B------:R0:W-:Y:S05]  /*5470*/  @P0 STG.E desc[UR14][R82.64+0x200], R11 ;  /* 0x0002000b52000986 */ /* 0x0001ea000c10190e */
[----:B------:R-:W-:Y:S05]  /*5480*/  @!P3 BRA `(.L_x_145) ;  /* 0x000000000004b947 */ /* 0x000fea0003800000 */
[----:B------:R0:W5:Y:S02]  /*5490*/  LDG.E.LTC128B R161, desc[UR14][R20.64+0x200] ;  /* 0x0002000e14a17981 */ /* 0x000164000c1e1920 */
.L_x_145:
[----:B------:R-:W-:Y:S05]  /*54a0*/  BSYNC B1 ;  /* 0x0000000000017941 */ /* 0x000fea0003800000 */
.L_x_144:
[----:B-----5:R-:W-:Y:S01]  /*54b0*/  FMUL R6, R161, R132 ;  /* 0x00000084a1067220 */ /* 0x020fe20000400000 */
[----:B------:R-:W-:Y:S01]  /*54c0*/  ISETP.GT.AND P2, PT, R5, 0x88, P2 ;  /* 0x000000880500780c */ /* 0x000fe20001744270 */
[----:B------:R-:W-:Y:S02]  /*54d0*/  BSSY B1, `(.L_x_146) ;  /* 0x0000005000017945 */ /* 0x000fe40003800000 */
[----:B------:R-:W-:-:S05]  /*54e0*/  FFMA R53, R53, R133, R6 ;  /* 0x0000008535357223 */ /* 0x000fca0000000006 */
[----:B------:R0:W-:Y:S05]  /*54f0*/  @P3 STG.E desc[UR14][R106.64+0x200], R53 ;  /* 0x000200356a003986 */ /* 0x0001ea000c10190e */
[----:B------:R-:W-:Y:S05]  /*5500*/  @!P2 BRA `(.L_x_147) ;  /* 0x000000000004a947 */ /* 0x000fea0003800000 */
[----:B------:R0:W5:Y:S02]  /*5510*/  LDG.E.LTC128B R161, desc[UR14][R18.64+0x220] ;  /* 0x0002200e12a17981 */ /* 0x000164000c1e1920 */
.L_x_147:
[----:B------:R-:W-:Y:S05]  /*5520*/  BSYNC B1 ;  /* 0x0000000000017941 */ /* 0x000fea0003800000 */
.L_x_146:
[----:B0----5:R-:W-:Y:S01]  /*5530*/  FMUL R11, R161, R132 ;  /* 0x00000084a10b7220 */ /* 0x021fe20000400000 */
[----:B------:R-:W-:Y:S01]  /*5540*/  ISETP.GT.AND P1, PT, R5, 0x88, P1 ;  /* 0x000000880500780c */ /* 0x000fe20000f24270 */
[----:B------:R-:W-:Y:S02]  /*5550*/  BSSY B1, `(.L_x_148) ;  /* 0x0000005000017945 */ /* 0x000fe40003800000 */
[----:B------:R-:W-:-:S05]  /*5560*/  FFMA R11, R54, R133, R11 ;  /* 0x00000085360b7223 */ /* 0x000fca000000000b */
[----:B------:R0:W-:Y:S05]  /*5570*/  @P2 STG.E desc[UR14][R108.64+0x220], R11 ;  /* 0x0002200b6c002986 */ /* 0x0001ea000c10190e */
[----:B------:R-:W-:Y:S05]  /*5580*/  @!P1 BRA `(.L_x_149) ;  /* 0x0000000000049947 */ /* 0x000fea0003800000 */
[----:B------:R0:W5:Y:S02]  /*5590*/  LDG.E.LTC128B R161, desc[UR14][R20.64+0x220] ;  /* 0x0002200e14a17981 */ /* 0x000164000c1e1920 */
.L_x_149:
[----:B------:R-:W-:Y:S05]  /*55a0*/  BSYNC B1 ;  /* 0x0000000000017941 */ /* 0x000fea0003800000 */
.L_x_148:
[----:B-----5:R-:W-:-:S04]  /*55b0*/  FMUL R6, R161, R132 ;  /* 0x00000084a1067220 */ /* 0x020fc80000400000 */
[----:B------:R-:W-:Y:S01]  /*55c0*/  FFMA R55, R55, R133, R6 ;  /* 0x0000008537377223 */ /* 0x000fe20000000006 */
[----:B------:R-:W-:Y:S06]  /*55d0*/  @!P1 BRA `(.L_x_150) ;  /* 0x0000001000989947 */ /* 0x000fec0003800000 */
[----:B------:R0:W-:Y:S01]  /*55e0*/  STG.E desc[UR14][R84.64+0x220], R55 ;  /* 0x0002203754007986 */ /* 0x0001e2000c10190e */
[----:B------:R-:W-:Y:S05]  /*55f0*/  BRA `(.L_x_150) ;  /* 0x0000001000907947 */ /* 0x000fea0003800000 */
.L_x_27:
[----:B------:R-:W-:Y:S01]  /*5600*/  ISETP.GT.AND P6, PT, R118, 0x1, PT ;  /* 0x000000017600780c */ /* 0x000fe20003fc4270 */
[----:B------:R-:W-:Y:S01]  /*5610*/  ULDC.64 UR8, c[0x0][0x6c0] ;  /* 0x0001b00000087ab9 */ /* 0x000fe20000000a00 */
[-C--:B--2---:R-:W-:Y:S01]  /*5620*/  FMUL R57, R57, R133.reuse ;  /* 0x0000008539397220 */ /* 0x084fe20000400000 */
[----:B------:R-:W-:Y:S01]  /*5630*/  LEA R10, P3, R16, UR8, 0x2 ;  /* 0x00000008100a7c11 */ /* 0x000fe2000f8610ff */
[-C--:B------:R-:W-:Y:S01]  /*5640*/  FMUL R17, R58, R133.reuse ;  /* 0x000000853a117220 */ /* 0x080fe20000400000 */
[----:B------:R-:W-:Y:S01]  /*5650*/  ISETP.GT.AND P1, PT, R5, RZ, P6 ;  /* 0x000000ff0500720c */ /* 0x000fe20003724270 */
[-C--:B------:R-:W-:Y:S01]  /*5660*/  FMUL R59, R59, R133.reuse ;  /* 0x000000853b3b7220 */ /* 0x080fe20000400000 */
[----:B------:R-:W-:Y:S01]  /*5670*/  LEA.HI.X R11, R16, UR9, R15, 0x2, P3 ;  /* 0x00000009100b7c11 */ /* 0x000fe200098f140f */
[----:B------:R-:W-:Y:S01]  /*5680*/  FMUL R15, R56, R133 ;  /* 0x00000085380f7220 */ /* 0x000fe20000400000 */
[----:B------:R-:W-:Y:S01]  /*5690*/  LEA R12, P4, R22, R10, 0x2 ;  /* 0x0000000a160c7211 */ /* 0x000fe200078810ff */
[----:B------:R-:W-:Y:S01]  /*56a0*/  USHF.L.U32 UR8, UR6, 0x2, URZ ;  /* 0x0000000206087899 */ /* 0x000fe2000800063f */
[----:B------:R-:W-:Y:S01]  /*56b0*/  ISETP.GT.AND P5, PT, R118, 0x8, PT ;  /* 0x000000087600780c */ /* 0x000fe20003fa4270 */
[----:B------:R-:W-:Y:S01]  /*56c0*/  USHF.L.U64.HI UR7, UR6, 0x2, UR5 ;  /* 0x0000000206077899 */ /* 0x000fe20008010205 */
[C---:B------:R-:W-:Y:S01]  /*56d0*/  LEA.HI.X R13, R22.reuse, R11, R23, 0x2, P4 ;  /* 0x0000000b160d7211 */ /* 0x040fe200020f1417 */
[----:B------:R0:W-:Y:S01]  /*56e0*/  @P2 STG.E desc[UR14][R10.64], R15 ;  /* 0x0000000f0a002986 */ /* 0x0001e2000c10190e */
[----:B------:R-:W-:Y:S01]  /*56f0*/  ISETP.GT.AND P3, PT, R5, 0x8, P0 ;  /* 0x000000080500780c */ /* 0x000fe20000764270 */
[----:B------:R-:W-:Y:S01]  /*5700*/  IMAD R23, R23, 0x1c, RZ ;  /* 0x0000001c17177824 */ /* 0x000fe200078e02ff */
[C---:B------:R-:W-:Y:S01]  /*5710*/  ISETP.GT.AND P2, PT, R5.reuse, 0x8, P6 ;  /* 0x000000080500780c */ /* 0x040fe20003744270 */
[----:B------:R1:W-:Y:S01]  /*5720*/  @P1 STG.E desc[UR14][R12.64], R57 ;  /* 0x000000390c001986 */ /* 0x0003e2000c10190e */
[----:B------:R-:W-:Y:S01]  /*5730*/  ISETP.GT.AND P1, PT, R5, RZ, P5 ;  /* 0x000000ff0500720c */ /* 0x000fe20002f24270 */
[----:B------:R-:W-:Y:S01]  /*5740*/  IMAD.WIDE.U32 R18, R22, 0x1c, R12 ;  /* 0x0000001c16127825 */ /* 0x000fe200078e000c */
[----:B------:R-:W-:-:S03]  /*5750*/  ISETP.GT.AND P4, PT, R118, 0x9, PT ;  /* 0x000000097600780c */ /* 0x000fc60003f84270 */
[-C--:B------:R-:W-:Y:S01]  /*5760*/  FMUL R61, R61, R133.reuse ;  /* 0x000000853d3d7220 */ /* 0x080fe20000400000 */
[-C--:B------:R-:W-:Y:S01]  /*5770*/  FMUL R63, R63, R133.reuse ;  /* 0x000000853f3f7220 */ /* 0x080fe20000400000 */
[----:B------:R-:W-:Y:S02]  /*5780*/  IMAD.IADD R19, R23, 0x1, R19 ;  /* 0x0000000117137824 */ /* 0x000fe400078e0213 */
[-C--:B------:R-:W-:Y:S01]  /*5790*/  FMUL R65, R65, R133.reuse ;  /* 0x0000008541417220 */ /* 0x080fe20000400000 */
[-C--:B0-----:R-:W-:Y:S01]  /*57a0*/  FMUL R15, R60, R133.reuse ;  /* 0x000000853c0f7220 */ /* 0x081fe20000400000 */
[-C--:B------:R-:W-:Y:S01]  /*57b0*/  FMUL R67, R67, R133.reuse ;  /* 0x0000008543437220 */ /* 0x080fe20000400000 */
[----:B------:R0:W-:Y:S01]  /*57c0*/  @P3 STG.E desc[UR14][R10.64+0x20], R17 ;  /* 0x000020110a003986 */ /* 0x0001e2000c10190e */
[----:B------:R-:W-:Y:S01]  /*57d0*/  ISETP.GT.AND P3, PT, R118, 0x11, PT ;  /* 0x000000117600780c */ /* 0x000fe20003f64270 */
[-C--:B-1----:R-:W-:Y:S01]  /*57e0*/  FMUL R57, R64, R133.reuse ;  /* 0x0000008540397220 */ /* 0x082fe20000400000 */
[-C--:B------:R-:W-:Y:S01]  /*57f0*/  FMUL R95, R72, R133.reuse ;  /* 0x00000085485f7220 */ /* 0x080fe20000400000 */
[----:B------:R-:W-:Y:S01]  /*5800*/  @P2 STG.E desc[UR14][R12.64+0x20], R59 ;  /* 0x0000203b0c002986 */ /* 0x000fe2000c10190e */
[----:B------:R-:W-:Y:S01]  /*5810*/  ISETP.GT.AND P2, PT, R5, RZ, P4 ;  /* 0x000000ff0500720c */ /* 0x000fe20002744270 */
[-C--:B------:R-:W-:Y:S01]  /*5820*/  FMUL R97, R73, R133.reuse ;  /* 0x0000008549617220 */ /* 0x080fe20000400000 */
[-C--:B------:R-:W-:Y:S01]  /*5830*/  FMUL R99, R77, R133.reuse ;  /* 0x000000854d637220 */ /* 0x080fe20000400000 */
[----:B------:R-:W-:Y:S01]  /*5840*/  @P1 STG.E desc[UR14][R18.64], R15 ;  /* 0x0000000f12001986 */ /* 0x000fe2000c10190e */
[----:B------:R-:W-:Y:S01]  /*5850*/  IADD3 R22, P1, R12, UR8, RZ ;  /* 0x000000080c167c10 */ /* 0x000fe2000ff3e0ff */
[-C--:B------:R-:W-:Y:S01]  /*5860*/  FMUL R101, R78, R133.reuse ;  /* 0x000000854e657220 */ /* 0x080fe20000400000 */
[-C--:B------:R-:W-:Y:S01]  /*5870*/  FMUL R79, R79, R133.reuse ;  /* 0x000000854f4f7220 */ /* 0x080fe20000400000 */
[-C--:B0-----:R-:W-:Y:S01]  /*5880*/  FMUL R17, R62, R133.reuse ;  /* 0x000000853e117220 */ /* 0x081fe20000400000 */
[----:B------:R-:W-:Y:S01]  /*5890*/  IADD3.X R23, R13, UR7, RZ, P1, !PT ;  /* 0x000000070d177c10 */ /* 0x000fe20008ffe4ff */
[-C--:B------:R-:W-:Y:S01]  /*58a0*/  FMUL R103, R83, R133.reuse ;  /* 0x0000008553677220 */ /* 0x080fe20000400000 */
[----:B------:R-:W-:Y:S01]  /*58b0*/  ISETP.GT.AND P1, PT, R5, 0x8, P5 ;  /* 0x000000080500780c */ /* 0x000fe20002f24270 */
[-C--:B------:R-:W-:Y:S01]  /*58c0*/  FMUL R85, R85, R133.reuse ;  /* 0x0000008555557220 */ /* 0x080fe20000400000 */
[-C--:B------:R-:W-:Y:S01]  /*58d0*/  FMUL R87, R87, R133.reuse ;  /* 0x0000008557577220 */ /* 0x080fe20000400000 */
[----:B------:R0:W-:Y:S01]  /*58e0*/  @P2 STG.E desc[UR14][R22.64], R61 ;  /* 0x0000003d16002986 */ /* 0x0001e2000c10190e */
[----:B------:R-:W-:Y:S01]  /*58f0*/  ISETP.GT.AND P2, PT, R5, 0x8, P4 ;  /* 0x000000080500780c */ /* 0x000fe20002744270 */
[-C--:B------:R-:W-:Y:S01]  /*5900*/  FMUL R25, R25, R133.reuse ;  /* 0x0000008519197220 */ /* 0x080fe20000400000 */
[----:B------:R-:W-:Y:S01]  /*5910*/  ISETP.GT.AND P4, PT, R118, 0x10, PT ;  /* 0x000000107600780c */ /* 0x000fe20003f84270 */
[-C--:B------:R-:W-:Y:S01]  /*5920*/  FMUL R27, R27, R133.reuse ;  /* 0x000000851b1b7220 */ /* 0x080fe20000400000 */
[-C--:B------:R-:W-:Y:S01]  /*5930*/  FMUL R29, R29, R133.reuse ;  /* 0x000000851d1d7220 */ /* 0x080fe20000400000 */
[-C--:B------:R-:W-:Y:S01]  /*5940*/  FMUL R31, R31, R133.reuse ;  /* 0x000000851f1f7220 */ /* 0x080fe20000400000 */
[-C--:B------:R-:W-:Y:S01]  /*5950*/  FMUL R33, R33, R133.reuse ;  /* 0x0000008521217220 */ /* 0x080fe20000400000 */
[-C--:B------:R-:W-:Y:S01]  /*5960*/  FMUL R35, R35, R133.reuse ;  /* 0x0000008523237220 */ /* 0x080fe20000400000 */
[-C--:B------:R-:W-:Y:S01]  /*5970*/  FMUL R37, R37, R133.reuse ;  /* 0x0000008525257220 */ /* 0x080fe20000400000 */
[----:B------:R1:W-:Y:S01]  /*5980*/  @P1 STG.E desc[UR14][R18.64+0x20], R17 ;  /* 0x0000201112001986 */ /* 0x0003e2000c10190e */
[----:B------:R-:W-:Y:S01]  /*5990*/  IADD3 R88, P1, R18, UR8, RZ ;  /* 0x0000000812587c10 */ /* 0x000fe2000ff3e0ff */
[-C--:B0-----:R-:W-:Y:S01]  /*59a0*/  FMUL R61, R66, R133.reuse ;  /* 0x00000085423d7220 */ /* 0x081fe20000400000 */
[-C--:B------:R-:W-:Y:S01]  /*59b0*/  FMUL R39, R39, R133.reuse ;  /* 0x0000008527277220 */ /* 0x080fe20000400000 */
[----:B------:R-:W-:Y:S01]  /*59c0*/  @P2 STG.E desc[UR14][R22.64+0x20], R63 ;  /* 0x0000203f16002986 */ /* 0x000fe2000c10190e */
[----:B------:R-:W-:Y:S01]  /*59d0*/  IADD3.X R89, R19, UR7, RZ, P1, !PT ;  /* 0x0000000713597c10 */ /* 0x000fe20008ffe4ff */
[-C--:B------:R-:W-:Y:S01]  /*59e0*/  FMUL R41, R41, R133.reuse ;  /* 0x0000008529297220 */ /* 0x080fe20000400000 */
[----:B------:R-:W-:Y:S01]  /*59f0*/  ISETP.GT.AND P1, PT, R5, RZ, P4 ;  /* 0x000000ff0500720c */ /* 0x000fe20002724270 */
[-C--:B------:R-:W-:Y:S01]  /*5a00*/  FMUL R43, R43, R133.reuse ;  /* 0x000000852b2b7220 */ /* 0x080fe20000400000 */
[----:B------:R-:W-:Y:S01]  /*5a10*/  ISETP.GT.AND P2, PT, R118, 0x19, PT ;  /* 0x000000197600780c */ /* 0x000fe20003f44270 */
[-C--:B------:R-:W-:Y:S01]  /*5a20*/  FMUL R45, R45, R133.reuse ;  /* 0x000000852d2d7220 */ /* 0x080fe20000400000 */
[-C--:B------:R-:W-:Y:S01]  /*5a30*/  FMUL R47, R47, R133.reuse ;  /* 0x000000852f2f7220 */ /* 0x080fe20000400000 */
[-C--:B------:R-:W-:Y:S01]  /*5a40*/  FMUL R49, R49, R133.reuse ;  /* 0x0000008531317220 */ /* 0x080fe20000400000 */
[-C--:B------:R-:W-:Y:S01]  /*5a50*/  FMUL R51, R51, R133.reuse ;  /* 0x0000008533337220 */ /* 0x080fe20000400000 */
[-C--:B------:R-:W-:Y:S01]  /*5a60*/  FMUL R53, R53, R133.reuse ;  /* 0x0000008535357220 */ /* 0x080fe20000400000 */
[----:B------:R-:W-:-:S05]  /*5a70*/  FMUL R55, R55, R133 ;  /* 0x0000008537377220 */ /* 0x000fca0000400000 */
[----:B------:R-:W-:Y:S01]  /*5a80*/  @P1 STG.E desc[UR14][R88.64], R57 ;  /* 0x0000003958001986 */ /* 0x000fe2000c10190e */
[----:B------:R-:W-:-:S04]  /*5a90*/  IADD3 R90, P1, R22, UR8, RZ ;  /* 0x00000008165a7c10 */ /* 0x000fc8000ff3e0ff */
[----:B------:R-:W-:Y:S02]  /*5aa0*/  IADD3.X R91, R23, UR7, RZ, P1, !PT ;  /* 0x00000007175b7c10 */ /* 0x000fe40008ffe4ff */
[----:B------:R-:W-:-:S04]  /*5ab0*/  IADD3 R58, P1, R90, UR8, RZ ;  /* 0x000000085a3a7c10 */ /* 0x000fc8000ff3e0ff */
[----:B------:R-:W-:Y:S02]  /*5ac0*/  IADD3.X R59, R91, UR7, RZ, P1, !PT ;  /* 0x000000075b3b7c10 */ /* 0x000fe40008ffe4ff */
[----:B------:R-:W-:-:S04]  /*5ad0*/  IADD3 R20, P1, R90, UR8, RZ ;  /* 0x000000085a147c10 */ /* 0x000fc8000ff3e0ff */
[----:B------:R-:W-:Y:S02]  /*5ae0*/  IADD3.X R21, R91, UR7, RZ, P1, !PT ;  /* 0x000000075b157c10 */ /* 0x000fe40008ffe4ff */
[----:B------:R-:W-:-:S04]  /*5af0*/  IADD3 R16, P1, R58, UR8, RZ ;  /* 0x000000083a107c10 */ /* 0x000fc8000ff3e0ff */
[----:B-1----:R-:W-:Y:S02]  /*5b00*/  IADD3.X R17, R59, UR7, RZ, P1, !PT ;  /* 0x000000073b117c10 */ /* 0x002fe40008ffe4ff */
[----:B------:R-:W-:-:S04]  /*5b10*/  IADD3 R14, P1, R20, UR8, RZ ;  /* 0x00000008140e7c10 */ /* 0x000fc8000ff3e0ff */
[----:B------:R-:W-:Y:S02]  /*5b20*/  IADD3.X R15, R21, UR7, RZ, P1, !PT ;  /* 0x00000007150f7c10 */ /* 0x000fe40008ffe4ff */
[----:B------:R-:W-:-:S13]  /*5b30*/  ISETP.GT.AND P1, PT, R5, RZ, P3 ;  /* 0x000000ff0500720c */ /* 0x000fda0001f24270 */
[----:B------:R0:W-:Y:S01]  /*5b40*/  @P1 STG.E desc[UR14][R90.64], R65 ;  /* 0x000000415a001986 */ /* 0x0001e2000c10190e */
[----:B------:R-:W-:Y:S01]  /*5b50*/  ISETP.GT.AND P1, PT, R5, 0x8, P4 ;  /* 0x000000080500780c */ /* 0x000fe20002724270 */
[----:B0-----:R-:W-:-:S12]  /*5b60*/  FMUL R65, R68, R133 ;  /* 0x0000008544417220 */ /* 0x001fd80000400000 */
[----:B------:R-:W-:Y:S02]  /*5b70*/  @P1 IMAD.MOV.U32 R56, RZ, RZ, R88 ;  /* 0x000000ffff381224 */ /* 0x000fe400078e0058 */
[----:B------:R-:W-:-:S05]  /*5b80*/  @P1 IMAD.MOV.U32 R57, RZ, RZ, R89 ;  /* 0x000000ffff391224 */ /* 0x000fca00078e0059 */
[----:B------:R0:W-:Y:S01]  /*5b90*/  @P1 STG.E desc[UR14][R56.64+0x20], R61 ;  /* 0x0000203d38001986 */ /* 0x0001e2000c10190e */
[----:B------:R-:W-:Y:S02]  /*5ba0*/  ISETP.GT.AND P1, PT, R5, 0x8, P3 ;  /* 0x000000080500780c */ /* 0x000fe40001f24270 */
[----:B------:R-:W-:Y:S01]  /*5bb0*/  ISETP.GT.AND P3, PT, R118, 0x18, PT ;  /* 0x000000187600780c */ /* 0x000fe20003f64270 */
[----:B0-----:R-:W-:-:S10]  /*5bc0*/  FMUL R61, R69, R133 ;  /* 0x00000085453d7220 */ /* 0x001fd40000400000 */
[----:B------:R-:W-:Y:S02]  /*5bd0*/  @P1 IMAD.MOV.U32 R56, RZ, RZ, R90 ;  /* 0x000000ffff381224 */ /* 0x000fe400078e005a */
[----:B------:R-:W-:-:S05]  /*5be0*/  @P1 IMAD.MOV.U32 R57, RZ, RZ, R91 ;  /* 0x000000ffff391224 */ /* 0x000fca00078e005b */
[----:B------:R0:W-:Y:S01]  /*5bf0*/  @P1 STG.E desc[UR14][R56.64+0x20], R67 ;  /* 0x0000204338001986 */ /* 0x0001e2000c10190e */
[----:B------:R-:W-:-:S04]  /*5c00*/  IADD3 R92, P1, R88, UR8, RZ ;  /* 0x00000008585c7c10 */ /* 0x000fc8000ff3e0ff */
[----:B------:R-:W-:Y:S02]  /*5c10*/  IADD3.X R93, R89, UR7, RZ, P1, !PT ;  /* 0x00000007595d7c10 */ /* 0x000fe40008ffe4ff */
[----:B------:R-:W-:Y:S01]  /*5c20*/  ISETP.GT.AND P1, PT, R5, RZ, P3 ;  /* 0x000000ff0500720c */ /* 0x000fe20001f24270 */
[----:B0-----:R-:W-:-:S12]  /*5c30*/  FMUL R67, R71, R133 ;  /* 0x0000008547437220 */ /* 0x001fd80000400000 */
[----:B------:R0:W-:Y:S01]  /*5c40*/  @P1 STG.E desc[UR14][R92.64], R65 ;  /* 0x000000415c001986 */ /* 0x0001e2000c10190e */
[----:B------:R-:W-:Y:S01]  /*5c50*/  ISETP.GT.AND P1, PT, R5, RZ, P2 ;  /* 0x000000ff0500720c */ /* 0x000fe20001724270 */
[----:B0-----:R-:W-:-:S12]  /*5c60*/  FMUL R65, R70, R133 ;  /* 0x0000008546417220 */ /* 0x001fd80000400000 */
[----:B------:R-:W-:Y:S01]  /*5c70*/  @P1 STG.E desc[UR14][R58.64], R61 ;  /* 0x0000003d3a001986 */ /* 0x000fe2000c10190e */
[----:B------:R-:W-:-:S04]  /*5c80*/  IADD3 R68, P1, R88, UR8, RZ ;  /* 0x0000000858447c10 */ /* 0x000fc8000ff3e0ff */
[----:B------:R-:W-:Y:S02]  /*5c90*/  IADD3.X R69, R89, UR7, RZ, P1, !PT ;  /* 0x0000000759457c10 */ /* 0x000fe40008ffe4ff */
[----:B------:R-:W-:-:S04]  /*5ca0*/  IADD3 R62, P1, R16, UR8, RZ ;  /* 0x00000008103e7c10 */ /* 0x000fc8000ff3e0ff */
[----:B------:R-:W-:Y:S02]  /*5cb0*/  IADD3.X R63, R17, UR7, RZ, P1, !PT ;  /* 0x00000007113f7c10 */ /* 0x000fe40008ffe4ff */
[----:B------:R-:W-:-:S04]  /*5cc0*/  IADD3 R56, P1, R14, UR8, RZ ;  /* 0x000000080e387c10 */ /* 0x000fc8000ff3e0ff */
[----:B------:R-:W-:Y:S02]  /*5cd0*/  IADD3.X R57, R15, UR7, RZ, P1, !PT ;  /* 0x000000070f397c10 */ /* 0x000fe40008ffe4ff */
[----:B------:R-:W-:Y:S02]  /*5ce0*/  ISETP.GT.AND P1, PT, R5, 0x8, P3 ;  /* 0x000000080500780c */ /* 0x000fe40001f24270 */
[----:B------:R-:W-:-:S11]  /*5cf0*/  ISETP.GT.AND P3, PT, R118, 0x20, PT ;  /* 0x000000207600780c */ /* 0x000fd60003f64270 */
[----:B------:R-:W-:Y:S01]  /*5d00*/  @P1 STG.E desc[UR14][R68.64+0x20], R65 ;  /* 0x0000204144001986 */ /* 0x000fe2000c10190e */
[----:B------:R-:W-:Y:S02]  /*5d10*/  ISETP.GT.AND P1, PT, R5, 0x8, P2 ;  /* 0x000000080500780c */ /* 0x000fe40001724270 */
[----:B------:R-:W-:-:S11]  /*5d20*/  ISETP.GT.AND P2, PT, R118, 0x21, PT ;  /* 0x000000217600780c */ /* 0x000fd60003f44270 */
        /* <DEDUP_REMOVED lines=8> */
[----:B------:R0:W-:Y:S01]  /*5db0*/  @P1 STG.E desc[UR14][R16.64], R97 ;  /* 0x0000006110001986 */ /* 0x0001e2000c10190e */
[----:B------:R-:W-:-:S04]  /*5dc0*/  IADD3 R72, P1, R68, UR8, RZ ;  /* 0x0000000844487c10 */ /* 0x000fc8000ff3e0ff */
[----:B------:R-:W-:Y:S02]  /*5dd0*/  IADD3.X R73, R69, UR7, RZ, P1, !PT ;  /* 0x0000000745497c10 */ /* 0x000fe40008ffe4ff */
[----:B------:R-:W-:-:S04]  /*5de0*/  IADD3 R64, P1, R62, UR8, RZ ;  /* 0x000000083e407c10 */ /* 0x000fc8000ff3e0ff */
[----:B------:R-:W-:Y:S01]  /*5df0*/  IADD3.X R65, R63, UR7, RZ, P1, !PT ;  /* 0x000000073f417c10 */ /* 0x000fe20008ffe4ff */
[----:B0-----:R-:W-:Y:S01]  /*5e00*/  FMUL R97, R76, R133 ;  /* 0x000000854c617220 */ /* 0x001fe20000400000 */
[----:B------:R-:W-:-:S04]  /*5e10*/  IADD3 R60, P1, R56, UR8, RZ ;  /* 0x00000008383c7c10 */ /* 0x000fc8000ff3e0ff */
[----:B------:R-:W-:Y:S02]  /*5e20*/  IADD3.X R61, R57, UR7, RZ, P1, !PT ;  /* 0x00000007393d7c10 */ /* 0x000fe40008ffe4ff */
[----:B------:R-:W-:-:S13]  /*5e30*/  ISETP.GT.AND P1, PT, R5, 0x8, P3 ;  /* 0x000000080500780c */ /* 0x000fda0001f24270 */
[----:B------:R-:W-:Y:S01]  /*5e40*/  @P1 STG.E desc[UR14][R72.64+0x20], R67 ;  /* 0x0000204348001986 */ /* 0x000fe2000c10190e */
[----:B------:R-:W-:-:S13]  /*5e50*/  ISETP.GT.AND P1, PT, R5, 0x8, P2 ;  /* 0x000000080500780c */ /* 0x000fda0001724270 */
[----:B------:R-:W-:Y:S01]  /*5e60*/  @P1 STG.E desc[UR14][R14.64+0x20], R95 ;  /* 0x0000205f0e001986 */ /* 0x000fe2000c10190e */
[----:B------:R-:W-:-:S04]  /*5e70*/  IADD3 R74, P1, R70, UR8, RZ ;  /* 0x00000008464a7c10 */ /* 0x000fc8000ff3e0ff */
[----:B------:R-:W-:Y:S02]  /*5e80*/  IADD3.X R75, R71, UR7, RZ, P1, !PT ;  /* 0x00000007474b7c10 */ /* 0x000fe40008ffe4ff */
[----:B------:R-:W-:-:S04]  /*5e90*/  ISETP.GT.AND P1, PT, R118, 0x28, PT ;  /* 0x000000287600780c */ /* 0x000fc80003f24270 */
[----:B------:R-:W-:Y:S02]  /*5ea0*/  ISETP.GT.AND P2, PT, R5, RZ, P1 ;  /* 0x000000ff0500720c */ /* 0x000fe40000f44270 */
[----:B------:R-:W-:-:S11]  /*5eb0*/  P2R R98, PR, RZ, 0x2 ;  /* 0x00000002ff627803 */ /* 0x000fd60000000000 */
[----:B------:R0:W-:Y:S01]  /*5ec0*/  @P2 STG.E desc[UR14][R74.64], R97 ;  /* 0x000000614a002986 */ /* 0x0001e2000c10190e */
[----:B------:R-:W-:-:S04]  /*5ed0*/  ISETP.GT.AND P2, PT, R118, 0x29, PT ;  /* 0x000000297600780c */ /* 0x000fc80003f44270 */
[----:B------:R-:W-:Y:S02]  /*5ee0*/  ISETP.GT.AND P3, PT, R5, RZ, P2 ;  /* 0x000000ff0500720c */ /* 0x000fe40001764270 */
[----:B------:R-:W-:Y:S01]  /*5ef0*/  P2R R6, PR, RZ, 0x4 ;  /* 0x00000004ff067803 */ /* 0x000fe20000000000 */
[----:B0-----:R-:W-:-:S10]  /*5f00*/  FMUL R97, R80, R133 ;  /* 0x0000008550617220 */ /* 0x001fd40000400000 */
[----:B------:R0:W-:Y:S01]  /*5f10*/  @P3 STG.E desc[UR14][R62.64], R99 ;  /* 0x000000633e003986 */ /* 0x0001e2000c10190e */
[----:B------:R-:W-:-:S04]  /*5f20*/  IADD3 R76, P3, R72, UR8, RZ ;  /* 0x00000008484c7c10 */ /* 0x000fc8000ff7e0ff */
[----:B------:R-:W-:Y:S02]  /*5f30*/  IADD3.X R77, R73, UR7, RZ, P3, !PT ;  /* 0x00000007494d7c10 */ /* 0x000fe40009ffe4ff */
[----:B------:R-:W-:-:S04]  /*5f40*/  IADD3 R66, P3, R64, UR8, RZ ;  /* 0x0000000840427c10 */ /* 0x000fc8000ff7e0ff */
[----:B------:R-:W-:Y:S01]  /*5f50*/  IADD3.X R67, R65, UR7, RZ, P3, !PT ;  /* 0x0000000741437c10 */ /* 0x000fe20009ffe4ff */
[----:B0-----:R-:W-:Y:S01]  /*5f60*/  FMUL R99, R81, R133 ;  /* 0x0000008551637220 */ /* 0x001fe20000400000 */
[----:B------:R-:W-:-:S13]  /*5f70*/  ISETP.GT.AND P3, PT, R5, 0x8, P1 ;  /* 0x000000080500780c */ /* 0x000fda0000f64270 */
[----:B------:R0:W-:Y:S01]  /*5f80*/  @P3 STG.E desc[UR14][R76.64+0x20], R101 ;  /* 0x000020654c003986 */ /* 0x0001e2000c10190e */
[C---:B------:R-:W-:Y:S02]  /*5f90*/  ISETP.GT.AND P3, PT, R5.reuse, 0x8, P2 ;  /* 0x000000080500780c */ /* 0x040fe40001764270 */
[C---:B------:R-:W-:Y:S02]  /*5fa0*/  ISETP.GT.AND P2, PT, R5.reuse, 0x80, P0 ;  /* 0x000000800500780c */ /* 0x040fe40000744270 */
[----:B------:R-:W-:Y:S01]  /*5fb0*/  ISETP.GT.AND P0, PT, R5, 0x88, P0 ;  /* 0x000000880500780c */ /* 0x000fe20000704270 */
[----:B0-----:R-:W-:-:S08]  /*5fc0*/  FMUL R101, R82, R133 ;  /* 0x0000008552657220 */ /* 0x001fd00000400000 */
[----:B------:R-:W-:Y:S01]  /*5fd0*/  @P3 STG.E desc[UR14][R56.64+0x20], R79 ;  /* 0x0000204f38003986 */ /* 0x000fe2000c10190e */
[----:B------:R-:W-:-:S04]  /*5fe0*/  IADD3 R94, P3, R74, UR8, RZ ;  /* 0x000000084a5e7c10 */ /* 0x000fc8000ff7e0ff */
[----:B------:R-:W-:Y:S02]  /*5ff0*/  IADD3.X R95, R75, UR7, RZ, P3, !PT ;  /* 0x000000074b5f7c10 */ /* 0x000fe40009ffe4ff */
[----:B------:R-:W-:-:S04]  /*6000*/  ISETP.GT.AND P3, PT, R118, 0x30, PT ;  /* 0x000000307600780c */ /* 0x000fc80003f64270 */
[----:B------:R-:W-:-:S13]  /*6010*/  ISETP.GT.AND P4, PT, R5, RZ, P3 ;  /* 0x000000ff0500720c */ /* 0x000fda0001f84270 */
[----:B------:R-:W-:Y:S01]  /*6020*/  @P4 STG.E desc[UR14][R94.64], R97 ;  /* 0x000000615e004986 */ /* 0x000fe2000c10190e */
[----:B------:R-:W-:-:S04]  /*6030*/  ISETP.GT.AND P4, PT, R118, 0x31, PT ;  /* 0x000000317600780c */ /* 0x000fc80003f84270 */
[----:B------:R-:W-:-:S13]  /*6040*/  ISETP.GT.AND P5, PT, R5, RZ, P4 ;  /* 0x000000ff0500720c */ /* 0x000fda00027a4270 */
[----:B------:R0:W-:Y:S01]  /*6050*/  @P5 STG.E desc[UR14][R64.64], R99 ;  /* 0x0000006340005986 */ /* 0x0001e2000c10190e */
[----:B------:R-:W-:-:S04]  /*6060*/  IADD3 R80, P5, R76, UR8, RZ ;  /* 0x000000084c507c10 */ /* 0x000fc8000ffbe0ff */
[----:B------:R-:W-:Y:S02]  /*6070*/  IADD3.X R81, R77, UR7, RZ, P5, !PT ;  /* 0x000000074d517c10 */ /* 0x000fe4000affe4ff */
[----:B------:R-:W-:Y:S01]  /*6080*/  ISETP.GT.AND P5, PT, R5, 0x8, P3 ;  /* 0x000000080500780c */ /* 0x000fe20001fa4270 */
[----:B0-----:R-:W-:-:S12]  /*6090*/  FMUL R99, R84, R133 ;  /* 0x0000008554637220 */ /* 0x001fd80000400000 */
[----:B------:R0:W-:Y:S01]  /*60a0*/  @P5 STG.E desc[UR14][R80.64+0x20], R101 ;  /* 0x0000206550005986 */ /* 0x0001e2000c10190e */
[----:B------:R-:W-:-:S04]  /*60b0*/  IADD3 R78, P5, R94, UR8, RZ ;  /* 0x000000085e4e7c10 */ /* 0x000fc8000ffbe0ff */
[----:B------:R-:W-:Y:S02]  /*60c0*/  IADD3.X R79, R95, UR7, RZ, P5, !PT ;  /* 0x000000075f4f7c10 */ /* 0x000fe4000affe4ff */
[----:B------:R-:W-:Y:S01]  /*60d0*/  ISETP.GT.AND P5, PT, R5, 0x8, P4 ;  /* 0x000000080500780c */ /* 0x000fe200027a4270 */
[----:B0-----:R-:W-:-:S12]  /*60e0*/  FMUL R101, R86, R133 ;  /* 0x0000008556657220 */ /* 0x001fd80000400000 */
[----:B------:R-:W-:Y:S01]  /*60f0*/  @P5 STG.E desc[UR14][R60.64+0x20], R103 ;  /* 0x000020673c005986 */ /* 0x000fe2000c10190e */
[----:B------:R-:W-:-:S04]  /*6100*/  IADD3 R82, P5, R60, UR8, RZ ;  /* 0x000000083c527c10 */ /* 0x000fc8000ffbe0ff */
[----:B------:R-:W-:Y:S02]  /*6110*/  IADD3.X R83, R61, UR7, RZ, P5, !PT ;  /* 0x000000073d537c10 */ /* 0x000fe4000affe4ff */
[----:B------:R-:W-:-:S04]  /*6120*/  ISETP.GT.AND P5, PT, R118, 0x38, PT ;  /* 0x000000387600780c */ /* 0x000fc80003fa4270 */
[----:B------:R-:W-:-:S13]  /*6130*/  ISETP.GT.AND P6, PT, R5, RZ, P5 ;  /* 0x000000ff0500720c */ /* 0x000fda0002fc4270 */
[----:B------:R0:W-:Y:S01]  /*6140*/  @P6 STG.E desc[UR14][R78.64], R99 ;  /* 0x000000634e006986 */ /* 0x0001e2000c10190e */
[----:B------:R-:W-:-:S04]  /*6150*/  IADD3 R96, P6, R80, UR8, RZ ;  /* 0x0000000850607c10 */ /* 0x000fc8000ffde0ff */
[----:B------:R-:W-:Y:S02]  /*6160*/  IADD3.X R97, R81, UR7, RZ, P6, !PT ;  /* 0x0000000751617c10 */ /* 0x000fe4000b7fe4ff */
[----:B------:R-:W-:-:S04]  /*6170*/  ISETP.GT.AND P6, PT, R118, 0x39, PT ;  /* 0x000000397600780c */ /* 0x000fc80003fc4270 */
[----:B------:R-:W-:Y:S01]  /*6180*/  ISETP.GT.AND P1, PT, R5, RZ, P6 ;  /* 0x000000ff0500720c */ /* 0x000fe20003724270 */
[----:B0-----:R-:W-:-:S12]  /*6190*/  FMUL R99, R24, R133 ;  /* 0x0000008518637220 */ /* 0x001fd80000400000 */
[----:B------:R0:W-:Y:S01]  /*61a0*/  @P1 STG.E desc[UR14][R66.64], R85 ;  /* 0x0000005542001986 */ /* 0x0001e2000c10190e */
[----:B------:R-:W-:Y:S01]  /*61b0*/  ISETP.GT.AND P1, PT, R5, 0x8, P5 ;  /* 0x000000080500780c */ /* 0x000fe20002f24270 */
[----:B0-----:R-:W-:-:S12]  /*61c0*/  FMUL R85, R26, R133 ;  /* 0x000000851a557220 */ /* 0x001fd80000400000 */
[----:B------:R-:W-:Y:S01]  /*61d0*/  @P1 STG.E desc[UR14][R96.64+0x20], R101 ;  /* 0x0000206560001986 */ /* 0x000fe2000c10190e */
[----:B------:R-:W-:-:S13]  /*61e0*/  ISETP.GT.AND P1, PT, R5, 0x8, P6 ;  /* 0x000000080500780c */ /* 0x000fda0003724270 */
[----:B------:R0:W-:Y:S01]  /*61f0*/  @P1 STG.E desc[UR14][R82.64+0x20], R87 ;  /* 0x0000205752001986 */ /* 0x0001e2000c10190e */
[----:B------:R-:W-:-:S03]  /*6200*/  ISETP.GT.AND P1, PT, R118, 0x1, PT ;  /* 0x000000017600780c */ /* 0x000fc60003f24270 */
[----:B------:R-:W-:Y:S01]  /*6210*/  @P2 STG.E desc[UR14][R10.64+0x200], R99 ;  /* 0x000200630a002986 */ /* 0x000fe2000c10190e */
[----:B------:R-:W-:Y:S02]  /*6220*/  ISETP.GT.AND P1, PT, R5, 0x80, P1 ;  /* 0x000000800500780c */ /* 0x000fe40000f24270 */
[----:B------:R-:W-:Y:S01]  /*6230*/  ISETP.NE.AND P2, PT, R6, RZ, PT ;  /* 0x000000ff0600720c */ /* 0x000fe20003f45270 */
[----:B0-----:R-:W-:-:S10]  /*6240*/  FMUL R87, R28, R133 ;  /* 0x000000851c577220 */ /* 0x001fd40000400000 */
[----:B------:R-:W-:Y:S01]  /*6250*/  @P1 STG.E desc[UR14][R12.64+0x200], R25 ;  /* 0x000200190c001986 */ /* 0x000fe2000c10190e */
[----:B------:R-:W-:-:S03]  /*6260*/  ISETP.NE.AND P1, PT, R98, RZ, PT ;  /* 0x000000ff6200720c */ /* 0x000fc60003f25270 */
[----:B------:R0:W-:Y:S01]  /*6270*/  @P0 STG.E desc[UR14][R10.64+0x220], R85 ;  /* 0x000220550a000986 */ /* 0x0001e2000c10190e */
[----:B------:R-:W-:-:S04]  /*6280*/  ISETP.GT.AND P0, PT, R118, 0x1, PT ;  /* 0x000000017600780c */ /* 0x000fc80003f04270 */
[----:B------:R-:W-:Y:S01]  /*6290*/  ISETP.GT.AND P0, PT, R5, 0x88, P0 ;  /* 0x000000880500780c */ /* 0x000fe20000704270 */
[----:B0-----:R-:W-:-:S12]  /*62a0*/  FMUL R11, R30, R133 ;  /* 0x000000851e0b7220 */ /* 0x001fd80000400000 */
[----:B------:R0:W-:Y:S01]  /*62b0*/  @P0 STG.E desc[UR14][R12.64+0x220], R27 ;  /* 0x0002201b0c000986 */ /* 0x0001e2000c10190e */
[----:B------:R-:W-:-:S04]  /*62c0*/  ISETP.GT.AND P0, PT, R118, 0x8, PT ;  /* 0x000000087600780c */ /* 0x000fc80003f04270 */
[----:B------:R-:W-:Y:S01]  /*62d0*/  ISETP.GT.AND P0, PT, R5, 0x80, P0 ;  /* 0x000000800500780c */ /* 0x000fe20000704270 */
[----:B0-----:R-:W-:-:S12]  /*62e0*/  FMUL R13, R32, R133 ;  /* 0x00000085200d7220 */ /* 0x001fd80000400000 */
[----:B------:R-:W-:Y:S01]  /*62f0*/  @P0 STG.E desc[UR14][R18.64+0x200], R87 ;  /* 0x0002005712000986 */ /* 0x000fe2000c10190e */
[----:B------:R-:W-:-:S04]  /*6300*/  ISETP.GT.AND P0, PT, R118, 0x9, PT ;  /* 0x000000097600780c */ /* 0x000fc80003f04270 */
[----:B------:R-:W-:-:S13]  /*6310*/  ISETP.GT.AND P0, PT, R5, 0x80, P0 ;  /* 0x000000800500780c */ /* 0x000fda0000704270 */
[----:B------:R-:W-:Y:S01]  /*6320*/  @P0 STG.E desc[UR14][R22.64+0x200], R29 ;  /* 0x0002001d16000986 */ /* 0x000fe2000c10190e */
[----:B------:R-:W-:-:S04]  /*6330*/  ISETP.GT.AND P0, PT, R118, 0x8, PT ;  /* 0x000000087600780c */ /* 0x000fc80003f04270 */
[----:B------:R-:W-:-:S13]  /*6340*/  ISETP.GT.AND P0, PT, R5, 0x88, P0 ;  /* 0x000000880500780c */ /* 0x000fda0000704270 */
[----:B------:R0:W-:Y:S01]  /*6350*/  @P0 STG.E desc[UR14][R18.64+0x220], R11 ;  /* 0x0002200b12000986 */ /* 0x0001e2000c10190e */
[----:B------:R-:W-:-:S04]  /*6360*/  ISETP.GT.AND P0, PT, R118, 0x9, PT ;  /* 0x000000097600780c */ /* 0x000fc80003f04270 */
[----:B------:R-:W-:Y:S01]  /*6370*/  ISETP.GT.AND P0, PT, R5, 0x88, P0 ;  /* 0x000000880500780c */ /* 0x000fe20000704270 */
[----:B0-----:R-:W-:-:S12]  /*6380*/  FMUL R19, R34, R133 ;  /* 0x0000008522137220 */ /* 0x001fd80000400000 */
[----:B------:R-:W-:Y:S01]  /*6390*/  @P0 STG.E desc[UR14][R22.64+0x220], R31 ;  /* 0x0002201f16000986 */ /* 0x000fe2000c10190e */
[----:B------:R-:W-:-:S04]  /*63a0*/  ISETP.GT.AND P0, PT, R118, 0x10, PT ;  /* 0x000000107600780c */ /* 0x000fc80003f04270 */
[----:B------:R-:W-:-:S13]  /*63b0*/  ISETP.GT.AND P0, PT, R5, 0x80, P0 ;  /* 0x000000800500780c */ /* 0x000fda0000704270 */
[----:B------:R-:W-:Y:S02]  /*63c0*/  @P0 IMAD.MOV.U32 R10, RZ, RZ, R88 ;  /* 0x000000ffff0a0224 */ /* 0x000fe400078e0058 */
[----:B------:R-:W-:-:S05]  /*63d0*/  @P0 IMAD.MOV.U32 R11, RZ, RZ, R89 ;  /* 0x000000ffff0b0224 */ /* 0x000fca00078e0059 */
[----:B------:R0:W-:Y:S01]  /*63e0*/  @P0 STG.E desc[UR14][R10.64+0x200], R13 ;  /* 0x0002000d0a000986 */ /* 0x0001e2000c10190e */
[----:B------:R-:W-:-:S04]  /*63f0*/  ISETP.GT.AND P0, PT, R118, 0x11, PT ;  /* 0x000000117600780c */ /* 0x000fc80003f04270 */
[----:B------:R-:W-:Y:S01]  /*6400*/  ISETP.GT.AND P0, PT, R5, 0x80, P0 ;  /* 0x000000800500780c */ /* 0x000fe20000704270 */
[----:B0-----:R-:W-:-:S12]  /*6410*/  FMUL R13, R36, R133 ;  /* 0x00000085240d7220 */ /* 0x001fd80000400000 */
[----:B------:R-:W-:Y:S02]  /*6420*/  @P0 IMAD.MOV.U32 R10, RZ, RZ, R90 ;  /* 0x000000ffff0a0224 */ /* 0x000fe400078e005a */
[----:B------:R-:W-:-:S05]  /*6430*/  @P0 IMAD.MOV.U32 R11, RZ, RZ, R91 ;  /* 0x000000ffff0b0224 */ /* 0x000fca00078e005b */
        /* <DEDUP_REMOVED lines=36> */
[C---:B------:R-:W-:Y:S02]  /*6680*/  ISETP.GT.AND P0, PT, R5.reuse, 0x80, P1 ;  /* 0x000000800500780c */ /* 0x040fe40000f04270 */
[----:B------:R-:W-:-:S11]  /*6690*/  ISETP.GT.AND P1, PT, R5, 0x88, P1 ;  /* 0x000000880500780c */ /* 0x000fd60000f24270 */
[----:B------:R0:W-:Y:S01]  /*66a0*/  @P0 STG.E desc[UR14][R74.64+0x200], R13 ;  /* 0x0002000d4a000986 */ /* 0x0001e2000c10190e */
[C---:B------:R-:W-:Y:S02]  /*66b0*/  ISETP.GT.AND P0, PT, R5.reuse, 0x80, P2 ;  /* 0x000000800500780c */ /* 0x040fe40001704270 */
[----:B------:R-:W-:Y:S01]  /*66c0*/  ISETP.GT.AND P2, PT, R5, 0x88, P2 ;  /* 0x000000880500780c */ /* 0x000fe20001744270 */
[----:B0-----:R-:W-:-:S10]  /*66d0*/  FMUL R13, R48, R133 ;  /* 0x00000085300d7220 */ /* 0x001fd40000400000 */
[----:B------:R-:W-:Y:S01]  /*66e0*/  @P0 STG.E desc[UR14][R62.64+0x200], R45 ;  /* 0x0002002d3e000986 */ /* 0x000fe2000c10190e */
[C---:B------:R-:W-:Y:S02]  /*66f0*/  ISETP.GT.AND P0, PT, R5.reuse, 0x80, P3 ;  /* 0x000000800500780c */ /* 0x040fe40001f04270 */
[C---:B------:R-:W-:Y:S01]  /*6700*/  ISETP.GT.AND P3, PT, R5.reuse, 0x88, P3 ;  /* 0x000000880500780c */ /* 0x040fe20001f64270 */
[----:B------:R0:W-:Y:S01]  /*6710*/  @P1 STG.E desc[UR14][R76.64+0x220], R11 ;  /* 0x0002200b4c001986 */ /* 0x0001e2000c10190e */
[C---:B------:R-:W-:Y:S02]  /*6720*/  ISETP.GT.AND P1, PT, R5.reuse, 0x80, P4 ;  /* 0x000000800500780c */ /* 0x040fe40002724270 */
[C---:B------:R-:W-:Y:S01]  /*6730*/  ISETP.GT.AND P4, PT, R5.reuse, 0x88, P4 ;  /* 0x000000880500780c */ /* 0x040fe20002784270 */
[----:B------:R-:W-:Y:S06]  /*6740*/  @P2 STG.E desc[UR14][R56.64+0x220], R47 ;  /* 0x0002202f38002986 */ /* 0x000fec000c10190e */
[----:B------:R1:W-:Y:S01]  /*6750*/  @P0 STG.E desc[UR14][R94.64+0x200], R13 ;  /* 0x0002000d5e000986 */ /* 0x0003e2000c10190e */
[C---:B------:R-:W-:Y:S01]  /*6760*/  ISETP.GT.AND P0, PT, R5.reuse, 0x80, P6 ;  /* 0x000000800500780c */ /* 0x040fe20003704270 */
[----:B0-----:R-:W-:Y:S01]  /*6770*/  FMUL R11, R52, R133 ;  /* 0x00000085340b7220 */ /* 0x001fe20000400000 */
[C---:B------:R-:W-:Y:S01]  /*6780*/  ISETP.GT.AND P6, PT, R5.reuse, 0x88, P6 ;  /* 0x000000880500780c */ /* 0x040fe200037c4270 */
[----:B------:R0:W-:Y:S01]  /*6790*/  @P1 STG.E desc[UR14][R64.64+0x200], R49 ;  /* 0x0002003140001986 */ /* 0x0001e2000c10190e */
[----:B------:R-:W-:-:S02]  /*67a0*/  ISETP.GT.AND P1, PT, R5, 0x80, P5 ;  /* 0x000000800500780c */ /* 0x000fc40002f24270 */
[----:B------:R-:W-:Y:S01]  /*67b0*/  ISETP.GT.AND P5, PT, R5, 0x88, P5 ;  /* 0x000000880500780c */ /* 0x000fe20002fa4270 */
[-C--:B------:R-:W-:Y:S01]  /*67c0*/  FMUL R5, R50, R133.reuse ;  /* 0x0000008532057220 */ /* 0x080fe20000400000 */
[----:B-1----:R-:W-:-:S04]  /*67d0*/  FMUL R13, R54, R133 ;  /* 0x00000085360d7220 */ /* 0x002fc80000400000 */
[----:B------:R0:W-:Y:S04]  /*67e0*/  @P3 STG.E desc[UR14][R80.64+0x220], R5 ;  /* 0x0002200550003986 */ /* 0x0001e8000c10190e */
[----:B------:R0:W-:Y:S04]  /*67f0*/  @P4 STG.E desc[UR14][R60.64+0x220], R51 ;  /* 0x000220333c004986 */ /* 0x0001e8000c10190e */
[----:B------:R0:W-:Y:S04]  /*6800*/  @P1 STG.E desc[UR14][R78.64+0x200], R11 ;  /* 0x0002000b4e001986 */ /* 0x0001e8000c10190e */
[----:B------:R0:W-:Y:S04]  /*6810*/  @P0 STG.E desc[UR14][R66.64+0x200], R53 ;  /* 0x0002003542000986 */ /* 0x0001e8000c10190e */
[----:B------:R0:W-:Y:S04]  /*6820*/  @P5 STG.E desc[UR14][R96.64+0x220], R13 ;  /* 0x0002200d60005986 */ /* 0x0001e8000c10190e */
[----:B------:R0:W-:Y:S02]  /*6830*/  @P6 STG.E desc[UR14][R82.64+0x220], R55 ;  /* 0x0002203752006986 */ /* 0x0001e4000c10190e */
.L_x_150:
[----:B------:R-:W-:Y:S05]  /*6840*/  BSYNC B0 ;  /* 0x0000000000007941 */ /* 0x000fea0003800000 */
.L_x_26:
[----:B------:R-:W-:Y:S01]  /*6850*/  IADD3 R2, P0, R2, UR30, RZ ;  /* 0x0000001e02027c10 */ /* 0x000fe2000ff1e0ff */
[----:B------:R-:W-:Y:S01]  /*6860*/  ULDC.64 UR8, c[0x0][0x750] ;  /* 0x0001d40000087ab9 */ /* 0x000fe20000000a00 */
[----:B0-----:R-:W-:Y:S01]  /*6870*/  PRMT R5, RZ, 0x7610, R5 ;  /* 0x00007610ff057816 */ /* 0x001fe20000000005 */
[----:B------:R-:W-:Y:S01]  /*6880*/  IMAD.MOV.U32 R12, RZ, RZ, -0x1 ;  /* 0xffffffffff0c7424 */ /* 0x000fe200078e00ff */
[----:B------:R-:W-:Y:S01]  /*6890*/  IADD3.X R3, R3, UR4, RZ, P0, !PT ;  /* 0x0000000403037c10 */ /* 0x000fe200087fe4ff */
[----:B------:R-:W-:Y:S01]  /*68a0*/  IMAD.MOV.U32 R6, RZ, RZ, -0x1 ;  /* 0xffffffffff067424 */ /* 0x000fe200078e00ff */
[----:B------:R-:W-:-:S04]  /*68b0*/  ISETP.GE.U32.AND P0, PT, R2, UR8, PT ;  /* 0x0000000802007c0c */ /* 0x000fc8000bf06070 */
[----:B------:R-:W-:-:S13]  /*68c0*/  ISETP.GE.U32.AND.EX P0, PT, R3, UR9, PT, P0 ;  /* 0x0000000903007c0c */ /* 0x000fda000bf06100 */
[----:B------:R-:W-:Y:S05]  /*68d0*/  @P0 BRA `(.L_x_151) ;  /* 0x0000000400540947 */ /* 0x000fea0003800000 */
[----:B------:R-:W0:Y:S01]  /*68e0*/  LDC.64 R16, c[0x0][0x728] ;  /* 0x0001ca00ff107b82 */ /* 0x000e220000000a00 */
[----:B------:R-:W0:Y:S01]  /*68f0*/  S2R R22, SR_CTAID.X ;  /* 0x0000000000167919 */ /* 0x000e220000002500 */
[----:B------:R-:W-:Y:S02]  /*6900*/  IMAD.MOV.U32 R14, RZ, RZ, R2 ;  /* 0x000000ffff0e7224 */ /* 0x000fe400078e0002 */
[----:B------:R-:W-:Y:S01]  /*6910*/  IMAD.MOV.U32 R15, RZ, RZ, R3 ;  /* 0x000000ffff0f7224 */ /* 0x000fe200078e0003 */
[----:B------:R-:W0:Y:S03]  /*6920*/  S2R R23, SR_CTAID.Y ;  /* 0x0000000000177919 */ /* 0x000e260000002600 */
[----:B------:R-:W2:Y:S08]  /*6930*/  LDC R6, c[0x0][0x730] ;  /* 0x0001cc00ff067b82 */ /* 0x000eb00000000800 */
[----:B-1----:R-:W1:Y:S01]  /*6940*/  LDC.64 R20, c[0x0][0x720] ;  /* 0x0001c800ff147b82 */ /* 0x002e620000000a00 */
        /* <DEDUP_REMOVED lines=13> */
.L_x_152:
[-CC-:B------:R-:W-:Y:S01]  /*6a20*/  SHF.R.U64 R18, R14, R6.reuse, R15.reuse ;  /* 0x000000060e127219 */ /* 0x180fe2000000120f */
[----:B------:R-:W0:Y:S01]  /*6a30*/  LDC.64 R30, c[0x0][0x740] ;  /* 0x0001d000ff1e7b82 */ /* 0x000e220000000a00 */
[----:B------:R-:W-:Y:S01]  /*6a40*/  SHF.R.U32.HI R5, RZ, R6, R15 ;  /* 0x00000006ff057219 */ /* 0x000fe2000001160f */
[----:B------:R-:W-:Y:S01]  /*6a50*/  ULDC UR7, c[0x0][0x150] ;  /* 0x0000540000077ab9 */ /* 0x000fe20000000800 */
[----:B------:R-:W-:Y:S02]  /*6a60*/  IADD3 R13, P0, RZ, -R18, RZ ;  /* 0x80000012ff0d7210 */ /* 0x000fe40007f1e0ff */
[----:B------:R-:W-:-:S03]  /*6a70*/  I2FP.F32.U32 R14, R22 ;  /* 0x00000016000e7245 */ /* 0x000fc60000201000 */
[----:B------:R-:W1:Y:S01]  /*6a80*/  LDC R12, c[0x0][0x718] ;  /* 0x0001c600ff0c7b82 */ /* 0x000e620000000800 */
[----:B------:R-:W-:Y:S02]  /*6a90*/  IMAD.X R5, RZ, RZ, ~R5, P0 ;  /* 0x000000ffff057224 */ /* 0x000fe400000e0e05 */
[----:B------:R-:W-:Y:S01]  /*6aa0*/  FMUL R14, R14, UR7 ;  /* 0x000000070e0e7c20 */ /* 0x000fe20008400000 */
[----:B------:R-:W-:Y:S01]  /*6ab0*/  IMAD.WIDE.U32 R10, R13, R20, R2 ;  /* 0x000000140d0a7225 */ /* 0x000fe200078e0002 */
[----:B------:R-:W-:-:S03]  /*6ac0*/  ULDC UR7, c[0x0][0x154] ;  /* 0x0000550000077ab9 */ /* 0x000fc60000000800 */
[----:B------:R-:W-:Y:S01]  /*6ad0*/  IMAD R6, R5, R20, RZ ;  /* 0x0000001405067224 */ /* 0x000fe200078e02ff */
[----:B------:R-:W2:Y:S01]  /*6ae0*/  LDC R26, c[0x0][0x708] ;  /* 0x0001c200ff1a7b82 */ /* 0x000ea20000000800 */
[----:B------:R-:W3:Y:S02]  /*6af0*/  F2I.U32.TRUNC.NTZ R14, R14 ;  /* 0x0000000e000e7305 */ /* 0x000ee4000020f000 */
[----:B------:R-:W-:Y:S01]  /*6b00*/  IMAD R5, R13, R21, R6 ;  /* 0x000000150d057224 */ /* 0x000fe200078e0206 */
[----:B------:R-:W-:-:S03]  /*6b10*/  I2FP.F32.U32 R6, R23 ;  /* 0x0000001700067245 */ /* 0x000fc60000201000 */
[----:B------:R-:W-:Y:S01]  /*6b20*/  IMAD.IADD R5, R11, 0x1, R5 ;  /* 0x000000010b057824 */ /* 0x000fe200078e0205 */
[----:B------:R-:W4:Y:S01]  /*6b30*/  LDC R28, c[0x0][0x758] ;  /* 0x0001d600ff1c7b82 */ /* 0x000f220000000800 */
[----:B0-----:R-:W-:-:S04]  /*6b40*/  ISETP.NE.U32.AND P0, PT, R30, RZ, PT ;  /* 0x000000ff1e00720c */ /* 0x001fc80003f05070 */
[----:B------:R-:W-:-:S03]  /*6b50*/  ISETP.NE.AND.EX P0, PT, R31, RZ, PT, P0 ;  /* 0x000000ff1f00720c */ /* 0x000fc60003f05300 */
[----:B------:R-:W0:Y:S01]  /*6b60*/  LDC R13, c[0x0][0x144] ;  /* 0x00005100ff0d7b82 */ /* 0x000e220000000800 */
[-CC-:B-1----:R-:W-:Y:S01]  /*6b70*/  SHF.R.U64 R16, R10, R12.reuse, R5.reuse ;  /* 0x0000000c0a107219 */ /* 0x182fe20000001205 */
[----:B---3--:R-:W-:Y:S01]  /*6b80*/  IMAD.MOV R14, RZ, RZ, -R14 ;  /* 0x000000ffff0e7224 */ /* 0x008fe200078e0a0e */
[----:B------:R-:W-:Y:S01]  /*6b90*/  SHF.R.U32.HI R5, RZ, R12, R5 ;  /* 0x0000000cff057219 */ /* 0x000fe20000011605 */
[----:B------:R-:W-:-:S04]  /*6ba0*/  FMUL R12, R6, UR7 ;  /* 0x00000007060c7c20 */ /* 0x000fc80008400000 */
[----:B------:R-:W1:Y:S01]  /*6bb0*/  LDC R24, c[0x0][0x148] ;  /* 0x00005200ff187b82 */ /* 0x000e620000000800 */
[----:B------:R3:W0:Y:S01]  /*6bc0*/  F2I.U32.TRUNC.NTZ R20, R12 ;  /* 0x0000000c00147305 */ /* 0x000622000020f000 */
[-CC-:B--2---:R-:W-:Y:S02]  /*6bd0*/  SHF.R.U64 R6, R16, R26.reuse, R5.reuse ;  /* 0x0000001a10067219 */ /* 0x184fe40000001205 */
[----:B------:R-:W-:-:S04]  /*6be0*/  SHF.R.U32.HI R5, RZ, R26, R5 ;  /* 0x0000001aff057219 */ /* 0x000fc80000011605 */
[----:B------:R-:W2:Y:S01]  /*6bf0*/  LDC R21, c[0x0][0x700] ;  /* 0x0001c000ff157b82 */ /* 0x000ea20000000800 */
[-CC-:B----4-:R-:W-:Y:S02]  /*6c00*/  SHF.R.U64 R19, R6, R28.reuse, R5.reuse ;  /* 0x0000001c06137219 */ /* 0x190fe40000001205 */
[----:B------:R-:W-:-:S03]  /*6c10*/  SHF.R.U32.HI R11, RZ, R28, R5 ;  /* 0x0000001cff0b7219 */ /* 0x000fc60000011605 */
[----:B------:R-:W-:Y:S02]  /*6c20*/  IMAD.MOV.U32 R10, RZ, RZ, R19 ;  /* 0x000000ffff0a7224 */ /* 0x000fe400078e0013 */
[----:B------:R-:W4:Y:S01]  /*6c30*/  LDC R25, c[0x0][0x748] ;  /* 0x0001d200ff197b82 */ /* 0x000f220000000800 */
[----:B0-----:R-:W-:-:S07]  /*6c40*/  IMAD R119, R13, R14, R22 ;  /* 0x0000000e0d777224 */ /* 0x001fce00078e0216 */
[----:B------:R-:W0:Y:S08]  /*6c50*/  LDC R27, c[0x0][0x738] ;  /* 0x0001ce00ff1b7b82 */ /* 0x000e300000000800 */
[----:B------:R-:W0:Y:S01]  /*6c60*/  LDC R29, c[0x0][0x710] ;  /* 0x0001c400ff1d7b82 */ /* 0x000e220000000800 */
[----:B-123--:R-:W-:Y:S05]  /*6c70*/  @!P0 BRA `(.L_x_153) ;  /* 0x0000000000288947 */ /* 0x00efea0003800000 */
[----:B------:R-:W1:Y:S02]  /*6c80*/  LDC R10, c[0x0][0x74c] ;  /* 0x0001d300ff0a7b82 */ /* 0x000e640000000800 */
[----:B-1----:R-:W-:-:S05]  /*6c90*/  IADD3 R5, P0, R19, R10, RZ ;  /* 0x0000000a13057210 */ /* 0x002fca0007f1e0ff */
        /* <DEDUP_REMOVED lines=8> */
.L_x_153:
[----:B------:R-:W-:Y:S01]  /*6d20*/  ISETP.NE.AND P0, PT, R0, 0x1, PT ;  /* 0x000000010000780c */ /* 0x000fe20003f05270 */
[----:B------:R-:W-:Y:S01]  /*6d30*/  IMAD.MOV R20, RZ, RZ, -R20 ;  /* 0x000000ffff147224 */ /* 0x000fe200078e0a14 */
[----:B----4-:R-:W-:Y:S01]  /*6d40*/  SHF.R.U64 R5, R10, R25, R11 ;  /* 0x000000190a057219 */ /* 0x010fe2000000120b */
[----:B------:R-:W-:Y:S01]  /*6d50*/  VIADD R11, R21, 0xffffffff ;  /* 0xffffffff150b7836 */ /* 0x000fe20000000000 */
[----:B------:R-:W-:-:S03]  /*6d60*/  LOP3.LUT R6, R6, R123, RZ, 0xc0, !PT ;  /* 0x0000007b06067212 */ /* 0x000fc600078ec0ff */
[----:B------:R-:W-:Y:S01]  /*6d70*/  IMAD.MOV R10, RZ, RZ, -R5 ;  /* 0x000000ffff0a7224 */ /* 0x000fe200078e0a05 */
[----:B------:R-:W-:Y:S01]  /*6d80*/  LOP3.LUT R16, R16, R11, RZ, 0xc0, !PT ;  /* 0x0000000b10107212 */ /* 0x000fe200078ec0ff */
[----:B------:R-:W-:Y:S02]  /*6d90*/  IMAD R6, R129, R5, R6 ;  /* 0x0000000581067224 */ /* 0x000fe400078e0206 */
[----:B0-----:R-:W-:Y:S02]  /*6da0*/  IMAD R5, R10, R27, R19 ;  /* 0x0000001b0a057224 */ /* 0x001fe400078e0213 */
[----:B------:R-:W-:Y:S02]  /*6db0*/  @P0 IMAD R119, R24, R20, R23 ;  /* 0x0000001418770224 */ /* 0x000fe400078e0217 */
[----:B------:R-:W-:Y:S02]  /*6dc0*/  IMAD.MOV.U32 R10, RZ, RZ, 0x1 ;  /* 0x00000001ff0a7424 */ /* 0x000fe400078e00ff */
[----:B------:R-:W-:-:S02]  /*6dd0*/  IMAD R119, R6, R29, R119 ;  /* 0x0000001d06777224 */ /* 0x000fc400078e0277 */
[----:B------:R-:W-:Y:S01]  /*6de0*/  IMAD R6, R5, R21, R16 ;  /* 0x0000001505067224 */ /* 0x000fe200078e0210 */
[----:B------:R-:W-:-:S04]  /*6df0*/  PRMT R5, R10, 0x7610, R5 ;  /* 0x000076100a057816 */ /* 0x000fc80000000005 */
[----:B------:R-:W-:Y:S02]  /*6e00*/  SEL R12, R6, R119, !P0 ;  /* 0x00000077060c7207 */ /* 0x000fe40004000000 */
[----:B------:R-:W-:Y:S01]  /*6e10*/  SEL R119, R119, R6, !P0 ;  /* 0x0000000677777207 */ /* 0x000fe20004000000 */
[----:B------:R-:W-:-:S07]  /*6e20*/  IMAD.MOV.U32 R6, RZ, RZ, R18 ;  /* 0x000000ffff067224 */ /* 0x000fce00078e0012 */
.L_x_151:
[----:B------:R-:W-:-:S13]  /*6e30*/  LOP3.LUT P0, RZ, R5, 0xff, RZ, 0xc0, !PT ;  /* 0x000000ff05ff7812 */ /* 0x000fda000780c0ff */
[----:B------:R-:W-:Y:S05]  /*6e40*/  @P0 BRA `(.L_x_154) ;  /* 0xffffffa400c80947 */ /* 0x000fea000383ffff */
[----:B------:R-:W-:Y:S05]  /*6e50*/  EXIT ;  /* 0x000000000000794d */ /* 0x000fea0003800000 */
.L_x_8:
        /* <DEDUP_REMOVED lines=26> */
.L_x_156:
[----:B------:R-:W0:Y:S01]  /*7000*/  LDC.64 R32, c[0x0][0x740] ;  /* 0x0001d000ff207b82 */ /* 0x000e220000000a00 */
[-CC-:B------:R-:W-:Y:S02]  /*7010*/  SHF.R.U64 R20, R16, R24.reuse, R17.reuse ;  /* 0x0000001810147219 */ /* 0x180fe40000001211 */
[----:B------:R-:W-:Y:S02]  /*7020*/  SHF.R.U32.HI R7, RZ, R24, R17 ;  /* 0x00000018ff077219 */ /* 0x000fe40000011611 */
[----:B------:R-:W-:-:S03]  /*7030*/  IADD3 R13, P0, RZ, -R20, RZ ;  /* 0x80000014ff0d7210 */ /* 0x000fc60007f1e0ff */
[----:B------:R-:W1:Y:S02]  /*7040*/  LDC R16, c[0x0][0x718] ;  /* 0x0001c600ff107b82 */ /* 0x000e640000000800 */
[----:B------:R-:W-:Y:S02]  /*7050*/  IMAD.X R7, RZ, RZ, ~R7, P0 ;  /* 0x000000ffff077224 */ /* 0x000fe400000e0e07 */
[----:B------:R-:W-:-:S04]  /*7060*/  IMAD.WIDE.U32 R8, R13, R26, R2 ;  /* 0x0000001a0d087225 */ /* 0x000fc800078e0002 */
[----:B------:R-:W2:Y:S01]  /*7070*/  LDC R28, c[0x0][0x708] ;  /* 0x0001c200ff1c7b82 */ /* 0x000ea20000000800 */
[----:B------:R-:W-:-:S04]  /*7080*/  IMAD R12, R7, R26, RZ ;  /* 0x0000001a070c7224 */ /* 0x000fc800078e02ff */
[----:B------:R-:W-:Y:S02]  /*7090*/  IMAD R7, R13, R27, R12 ;  /* 0x0000001b0d077224 */ /* 0x000fe400078e020c */
[----:B------:R-:W-:Y:S01]  /*70a0*/  IMAD.MOV.U32 R27, RZ, RZ, 0x1 ;  /* 0x00000001ff1b7424 */ /* 0x000fe200078e00ff */
[----:B------:R-:W3:Y:S01]  /*70b0*/  LDC R30, c[0x0][0x758] ;  /* 0x0001d600ff1e7b82 */ /* 0x000ee20000000800 */
[----:B------:R-:W-:Y:S01]  /*70c0*/  IMAD.IADD R7, R9, 0x1, R7 ;  /* 0x0000000109077824 */ /* 0x000fe200078e0207 */
[----:B0-----:R-:W-:Y:S01]  /*70d0*/  ISETP.NE.U32.AND P0, PT, R32, RZ, PT ;  /* 0x000000ff2000720c */ /* 0x001fe20003f05070 */
[----:B------:R-:W-:-:S03]  /*70e0*/  IMAD.MOV.U32 R9, RZ, RZ, -0x1 ;  /* 0xffffffffff097424 */ /* 0x000fc600078e00ff */
[----:B------:R-:W-:Y:S02]  /*70f0*/  ISETP.NE.AND.EX P0, PT, R33, RZ, PT, P0 ;  /* 0x000000ff2100720c */ /* 0x000fe40003f05300 */
[----:B------:R-:W0:Y:S01]  /*7100*/  LDC R21, c[0x0][0x700] ;  /* 0x0001c000ff157b82 */ /* 0x000e220000000800 */
[-CC-:B-1----:R-:W-:Y:S02]  /*7110*/  SHF.R.U64 R18, R8, R16.reuse, R7.reuse ;  /* 0x0000001008127219 */ /* 0x182fe40000001207 */
[----:B------:R-:W-:-:S05]  /*7120*/  SHF.R.U32.HI R7, RZ, R16, R7 ;  /* 0x00000010ff077219 */ /* 0x000fca0000011607 */
[----:B------:R-:W1:Y:S01]  /*7130*/  LDC R23, c[0x0][0x748] ;  /* 0x0001d200ff177b82 */ /* 0x000e620000000800 */
[-CC-:B--2---:R-:W-:Y:S02]  /*7140*/  SHF.R.U64 R24, R18, R28.reuse, R7.reuse ;  /* 0x0000001c12187219 */ /* 0x184fe40000001207 */
[----:B------:R-:W-:-:S05]  /*7150*/  SHF.R.U32.HI R7, RZ, R28, R7 ;  /* 0x0000001cff077219 */ /* 0x000fca0000011607 */
[----:B------:R-:W2:Y:S01]  /*7160*/  LDC R25, c[0x0][0x738] ;  /* 0x0001ce00ff197b82 */ /* 0x000ea20000000800 */
[-C--:B---3--:R-:W-:Y:S02]  /*7170*/  SHF.L.U32 R8, R9, R30.reuse, RZ ;  /* 0x0000001e09087219 */ /* 0x088fe400000006ff */
[--C-:B------:R-:W-:Y:S02]  /*7180*/  SHF.R.U64 R26, R24, R30, R7.reuse ;  /* 0x0000001e181a7219 */ /* 0x100fe40000001207 */
[----:B------:R-:W-:Y:S02]  /*7190*/  LOP3.LUT R29, RZ, R8, RZ, 0x33, !PT ;  /* 0x00000008ff1d7212 */ /* 0x000fe400078e33ff */
[----:B------:R-:W-:Y:S01]  /*71a0*/  SHF.R.U32.HI R9, RZ, R30, R7 ;  /* 0x0000001eff097219 */ /* 0x000fe20000011607 */
[----:B------:R-:W3:Y:S01]  /*71b0*/  LDC R31, c[0x0][0x710] ;  /* 0x0001c400ff1f7b82 */ /* 0x000ee20000000800 */
[----:B------:R-:W-:Y:S01]  /*71c0*/  IMAD.MOV.U32 R8, RZ, RZ, R26 ;  /* 0x000000ffff087224 */ /* 0x000fe200078e001a */
[----:B------:R-:W-:Y:S06]  /*71d0*/  @!P0 BRA `(.L_x_157) ;  /* 0x0000000000288947 */ /* 0x000fec0003800000 */
        /* <DEDUP_REMOVED lines=10> */
.L_x_157:
[----:B------:R-:W-:Y:S01]  /*7280*/  ISETP.NE.AND P0, PT, R0, 0x1, PT ;  /* 0x000000010000780c */ /* 0x000fe20003f05270 */
[----:B0-----:R-:W-:Y:S01]  /*7290*/  VIADD R13, R21, 0xffffffff ;  /* 0xffffffff150d7836 */ /* 0x001fe20000000000 */
[----:B-1----:R-:W-:Y:S02]  /*72a0*/  SHF.R.U64 R8, R8, R23, R9 ;  /* 0x0000001708087219 */ /* 0x002fe40000001209 */
[----:B------:R-:W-:Y:S02]  /*72b0*/  SHF.L.U32 R9, R27, R30, RZ ;  /* 0x0000001e1b097219 */ /* 0x000fe400000006ff */
[----:B------:R-:W-:Y:S01]  /*72c0*/  LOP3.LUT R7, R24, R29, RZ, 0xc0, !PT ;  /* 0x0000001d18077212 */ /* 0x000fe200078ec0ff */
[----:B------:R-:W-:Y:S01]  /*72d0*/  IMAD.MOV R11, RZ, RZ, -R8 ;  /* 0x000000ffff0b7224 */ /* 0x000fe200078e0a08 */
[----:B------:R-:W-:-:S03]  /*72e0*/  LOP3.LUT R18, R18, R13, RZ, 0xc0, !PT ;  /* 0x0000000d12127212 */ /* 0x000fc600078ec0ff */
[----:B------:R-:W-:Y:S02]  /*72f0*/  IMAD R9, R9, R8, R7 ;  /* 0x0000000809097224 */ /* 0x000fe400078e0207 */
[----:B------:R-:W-:Y:S02]  /*7300*/  @P0 IMAD R14, R15, R22, R10 ;  /* 0x000000160f0e0224 */ /* 0x000fe400078e020a */
[----:B--2---:R-:W-:Y:S02]  /*7310*/  IMAD R7, R11, R25, R26 ;  /* 0x000000190b077224 */ /* 0x004fe400078e021a */
[----:B---3--:R-:W-:Y:S02]  /*7320*/  IMAD R8, R9, R31, R14 ;  /* 0x0000001f09087224 */ /* 0x008fe400078e020e */
[----:B------:R-:W-:Y:S02]  /*7330*/  IMAD R11, R7, R21, R18 ;  /* 0x00000015070b7224 */ /* 0x000fe400078e0212 */
[----:B------:R-:W-:-:S02]  /*7340*/  IMAD.MOV.U32 R9, RZ, RZ, 0x1 ;  /* 0x00000001ff097424 */ /* 0x000fc400078e00ff */
[----:B------:R-:W-:Y:S01]  /*7350*/  IMAD.MOV.U32 R18, RZ, RZ, R20 ;  /* 0x000000ffff127224 */ /* 0x000fe200078e0014 */
[----:B------:R-:W-:Y:S02]  /*7360*/  SEL R7, R11, R8, !P0 ;  /* 0x000000080b077207 */ /* 0x000fe40004000000 */
[----:B------:R-:W-:-:S07]  /*7370*/  SEL R8, R8, R11, !P0 ;  /* 0x0000000b08087207 */ /* 0x000fce0004000000 */
.L_x_155:
[----:B------:R-:W-:-:S08]  /*7380*/  NOP ;  /* 0x0000000000007918 */ /* 0x000fd00000000000 */
[----:B------:R-:W0:-:S00]  /*7390*/  USETMAXREG.DEALLOC.CTAPOOL 0x28 ;  /* 0x00000028000079c8 */ /* 0x000e0000080e0500 */
[----:B0-----:R-:W-:-:S13]  /*73a0*/  ISETP.NE.AND P0, PT, R6, RZ, PT ;  /* 0x000000ff0600720c */ /* 0x001fda0003f05270 */
[----:B------:R-:W-:Y:S05]  /*73b0*/  @P0 EXIT ;  /* 0x000000000000094d */ /* 0x000fea0003800000 */
[----:B------:R-:W-:Y:S01]  /*73c0*/  LOP3.LUT P0, RZ, R9, 0xff, RZ, 0xc0, !PT ;  /* 0x000000ff09ff7812 */ /* 0x000fe2000780c0ff */
[----:B------:R-:W-:Y:S02]  /*73d0*/  IMAD.MOV.U32 R16, RZ, RZ, 0x1 ;  /* 0x00000001ff107424 */ /* 0x000fe400078e00ff */
[----:B------:R-:W-:-:S10]  /*73e0*/  IMAD.MOV.U32 R15, RZ, RZ, RZ ;  /* 0x000000ffff0f7224 */ /* 0x000fd400078e00ff */
[----:B------:R-:W-:Y:S05]  /*73f0*/  @!P0 BRA `(.L_x_158) ;  /* 0x0000000c005c8947 */ /* 0x000fea0003800000 */
[----:B------:R-:W0:Y:S01]  /*7400*/  LDC R6, c[0x0][0x28c] ;  /* 0x0000a300ff067b82 */ /* 0x000e220000000800 */
[----:B------:R-:W1:Y:S01]  /*7410*/  S2R R11, SR_CgaCtaId ;  /* 0x00000000000b7919 */ /* 0x000e620000008800 */
[----:B------:R-:W-:Y:S01]  /*7420*/  ULDC UR6, c[0x0][0x758] ;  /* 0x0001d60000067ab9 */ /* 0x000fe20000000800 */
[----:B------:R-:W-:Y:S01]  /*7430*/  UMOV UR7, 0xffffffff ;  /* 0xffffffff00077882 */ /* 0x000fe20000000000 */
[----:B------:R-:W-:Y:S01]  /*7440*/  BSSY B0, `(.L_x_158) ;  /* 0x00000d2000007945 */ /* 0x000fe20003800000 */
[----:B------:R-:W-:Y:S01]  /*7450*/  USHF.L.U32 UR7, UR7, UR6, URZ ;  /* 0x0000000607077299 */ /* 0x000fe2000800063f */
[----:B------:R-:W-:Y:S01]  /*7460*/  IMAD.MOV.U32 R13, RZ, RZ, 0x1 ;  /* 0x00000001ff0d7424 */ /* 0x000fe200078e00ff */
[----:B------:R-:W-:Y:S01]  /*7470*/  LOP3.LUT R17, R4, 0x2, RZ, 0xfc, !PT ;  /* 0x0000000204117812 */ /* 0x000fe200078efcff */
[----:B------:R-:W-:Y:S01]  /*7480*/  IMAD.MOV.U32 R16, RZ, RZ, 0x1 ;  /* 0x00000001ff107424 */ /* 0x000fe200078e00ff */
[----:B------:R-:W-:Y:S01]  /*7490*/  ULDC UR5, c[0x0][0x700] ;  /* 0x0001c00000057ab9 */ /* 0x000fe20000000800 */
[----:B------:R-:W-:Y:S01]  /*74a0*/  IMAD.MOV.U32 R15, RZ, RZ, RZ ;  /* 0x000000ffff0f7224 */ /* 0x000fe200078e00ff */
[----:B------:R-:W-:Y:S01]  /*74b0*/  UMOV UR8, 0x1 ;  /* 0x0000000100087882 */ /* 0x000fe20000000000 */
[----:B------:R-:W-:-:S02]  /*74c0*/  UIADD3 UR5, UR5, -0x1, URZ ;  /* 0xffffffff05057890 */ /* 0x000fc4000fffe03f */
[----:B------:R-:W-:Y:S02]  /*74d0*/  USHF.L.U32 UR21, UR8, UR6, URZ ;  /* 0x0000000608157299 */ /* 0x000fe4000800063f */
[----:B------:R-:W-:Y:S01]  /*74e0*/  ULOP3.LUT UR13, URZ, UR7, URZ, 0x33, !UPT ;  /* 0x000000073f0d7292 */ /* 0x000fe2000f8e333f */
[----:B------:R-:W-:Y:S01]  /*74f0*/  ULDC.64 UR32, c[0x0][0x198] ;  /* 0x0000660000207ab9 */ /* 0x000fe20000000a00 */
[----:B0-----:R-:W-:-:S05]  /*7500*/  VIADD R6, R6, 0x3f ;  /* 0x0000003f06067836 */ /* 0x001fca0000000000 */
[----:B------:R-:W-:-:S04]  /*7510*/  SHF.R.S32.HI R9, RZ, 0x1f, R6 ;  /* 0x0000001fff097819 */ /* 0x000fc80000011406 */
[----:B------:R-:W-:Y:S01]  /*7520*/  LEA.HI R9, R9, R6, RZ, 0x6 ;  /* 0x0000000609097211 */ /* 0x000fe200078f30ff */
[C---:B-1----:R-:W-:Y:S02]  /*7530*/  IMAD.SHL.U32 R12, R11.reuse, 0x20, RZ ;  /* 0x000000200b0c7824 */ /* 0x042fe400078e00ff */
[----:B------:R-:W-:Y:S01]  /*7540*/  IMAD.SHL.U32 R11, R11, 0x800, RZ ;  /* 0x000008000b0b7824 */ /* 0x000fe200078e00ff */
[----:B------:R-:W-:Y:S02]  /*7550*/  SHF.R.S32.HI R14, RZ, 0x6, R9 ;  /* 0x00000006ff0e7819 */ /* 0x000fe40000011409 */
[----:B------:R-:W-:Y:S02]  /*7560*/  LOP3.LUT R12, R12, 0x20, RZ, 0xc0, !PT ;  /* 0x000000200c0c7812 */ /* 0x000fe400078ec0ff */
[----:B------:R-:W-:Y:S01]  /*7570*/  LOP3.LUT R11, R11, 0x800, RZ, 0xc0, !PT ;  /* 0x000008000b0b7812 */ /* 0x000fe200078ec0ff */
[----:B------:R-:W-:-:S07]  /*7580*/  VIADD R10, R14, 0x1 ;  /* 0x000000010e0a7836 */ /* 0x000fce0000000000 */
.L_x_169:
[----:B------:R-:W-:-:S03]  /*7590*/  UMOV UR6, 0xffffffff ;  /* 0xffffffff00067882 */ /* 0x000fc60000000000 */
[----:B------:R-:W-:Y:S05]  /*75a0*/  BRA.DIV UR6, `(.L_x_159) ;  /* 0x0000001206587947 */ /* 0x000fea000b800000 */
[----:B------:R-:W-:-:S13]  /*75b0*/  ELECT P0, URZ, PT ;  /* 0x00000000003f782f */ /* 0x000fda0003800000 */
.L_x_184:
[----:B------:R-:W0:Y:S01]  /*75c0*/  LDC R6, c[0x0][0x28c] ;  /* 0x0000a300ff067b82 */ /* 0x000e220000000800 */
[----:B------:R-:W-:Y:S01]  /*75d0*/  BSSY B1, `(.L_x_160) ;  /* 0x0000045000017945 */ /* 0x000fe20003800000 */
[----:B0-----:R-:W-:-:S13]  /*75e0*/  ISETP.LT.OR P0, PT, R6, 0x1, !P0 ;  /* 0x000000010600780c */ /* 0x001fda0004701670 */
[----:B------:R-:W-:Y:S05]  /*75f0*/  @P0 BRA `(.L_x_161) ;  /* 0x0000000400080947 */ /* 0x000fea0003800000 */
[----:B------:R-:W-:Y:S01]  /*7600*/  IMAD.SHL.U32 R21, R8, 0x100, RZ ;  /* 0x0000010008157824 */ /* 0x000fe200078e00ff */
[----:B------:R-:W-:Y:S01]  /*7610*/  CS2R R24, SRZ ;  /* 0x0000000000187805 */ /* 0x000fe2000001ff00 */
[----:B------:R-:W-:Y:S02]  /*7620*/  IMAD R22, R7, 0x40, R12 ;  /* 0x0000004007167824 */ /* 0x000fe400078e020c */
[----:B------:R-:W-:Y:S02]  /*7630*/  IMAD.MOV.U32 R6, RZ, RZ, R10 ;  /* 0x000000ffff067224 */ /* 0x000fe400078e000a */
[----:B------:R-:W-:Y:S02]  /*7640*/  IMAD.MOV.U32 R7, RZ, RZ, R16 ;  /* 0x000000ffff077224 */ /* 0x000fe400078e0010 */
[----:B------:R-:W-:Y:S02]  /*7650*/  IMAD.MOV.U32 R8, RZ, RZ, R15 ;  /* 0x000000ffff087224 */ /* 0x000fe400078e000f */
[----:B------:R-:W-:-:S07]  /*7660*/  IMAD.MOV.U32 R26, RZ, RZ, RZ ;  /* 0x000000ffff1a7224 */ /* 0x000fce00078e00ff */
.L_x_164:
[----:B------:R-:W0:Y:S01]  /*7670*/  S2R R20, SR_CgaCtaId ;  /* 0x0000000000147919 */ /* 0x000e220000008800 */
[----:B------:R-:W-:Y:S02]  /*7680*/  MOV R9, 0x400 ;  /* 0x0000040000097802 */ /* 0x000fe40000000f00 */
[----:B------:R-:W-:-:S13]  /*7690*/  ISETP.NE.AND P1, PT, R5, RZ, PT ;  /* 0x000000ff0500720c */ /* 0x000fda0003f25270 */
[----:B------:R-:W1:Y:S01]  /*76a0*/  @!P1 LDC R19, c[0x0][0x640] ;  /* 0x00019000ff139b82 */ /* 0x000e620000000800 */
[----:B0-----:R-:W-:Y:S02]  /*76b0*/  LEA R23, R20, R9, 0x18 ;  /* 0x0000000914177211 */ /* 0x001fe400078ec0ff */
[----:B------:R-:W-:-:S03]  /*76c0*/  SHF.L.U32 R9, R7, 0x1f, RZ ;  /* 0x0000001f07097819 */ /* 0x000fc600000006ff */
[----:B------:R-:W-:-:S04]  /*76d0*/  IMAD R20, R8, 0x8, R23 ;  /* 0x0000000808147824 */ /* 0x000fc800078e0217 */
[----:B------:R-:W0:Y:S02]  /*76e0*/  SYNCS.PHASECHK.TRANS64.TRYWAIT P0, [R20+URZ+0x40], R9 ;  /* 0x00004009140075a7 */ /* 0x000e24000800017f */
[----:B01----:R-:W-:Y:S05]  /*76f0*/  @!P0 BRA `(.L_x_162) ;  /* 0x0000001000248947 */ /* 0x003fea0003800000 */
.L_x_185:
[----:B0-----:R-:W-:Y:S01]  /*7700*/  PRMT R9, R17, 0x9910, RZ ;  /* 0x0000991011097816 */ /* 0x001fe200000000ff */
[----:B------:R0:W-:Y:S03]  /*7710*/  @!P1 SYNCS.ARRIVE.TRANS64 RZ, [R20+URZ], R19 ;  /* 0x0000001314ff99a7 */ /* 0x0001e6000800003f */
[----:B------:R-:W-:-:S13]  /*7720*/  ISETP.NE.AND P0, PT, R9, 0x2, PT ;  /* 0x000000020900780c */ /* 0x000fda0003f05270 */
[----:B0-----:R-:W-:Y:S05]  /*7730*/  @P0 BRA `(.L_x_163) ;  /* 0x0000000000040947 */ /* 0x001fea0003800000 */
[----:B------:R-:W-:Y:S01]  /*7740*/  BPT.TRAP 0x1 ;  /* 0x000000040000795c */ /* 0x000fe20000300000 */
.L_x_163:
[----:B------:R-:W-:Y:S01]  /*7750*/  IMAD R9, R8, 0x1000, R11 ;  /* 0x0000100008097824 */ /* 0x000fe200078e020b */
[----:B------:R-:W-:Y:S01]  /*7760*/  R2UR UR25, R20 ;  /* 0x00000000141972ca */ /* 0x000fe200000e0000 */
[--C-:B------:R-:W-:Y:S01]  /*7770*/  IMAD R19, R8, 0x4000, R23.reuse ;  /* 0x0000400008137824 */ /* 0x100fe200078e0217 */
[----:B------:R-:W-:Y:S01]  /*7780*/  R2UR UR28, R18 ;  /* 0x00000000121c72ca */ /* 0x000fe200000e0000 */
[--C-:B------:R-:W-:Y:S01]  /*7790*/  IMAD R9, R9, 0x2, R23.reuse ;  /* 0x0000000209097824 */ /* 0x100fe200078e0217 */
[----:B------:R-:W-:Y:S01]  /*77a0*/  R2UR UR27, R21 ;  /* 0x00000000151b72ca */ /* 0x000fe200000e0000 */
[----:B------:R-:W-:Y:S01]  /*77b0*/  IMAD R23, R8, 0x800, R23 ;  /* 0x0000080008177824 */ /* 0x000fe200078e0217 */
[----:B------:R-:W-:Y:S01]  /*77c0*/  R2UR UR24, R19 ;  /* 0x00000000131872ca */ /* 0x000fe200000e0000 */
[----:B------:R-:W-:Y:S01]  /*77d0*/  VIADD R6, R6, 0xffffffff ;  /* 0xffffffff06067836 */ /* 0x000fe20000000000 */
[----:B------:R-:W-:Y:S01]  /*77e0*/  R2UR UR8, R9 ;  /* 0x00000000090872ca */ /* 0x000fe200000e0000 */
[----:B------:R-:W-:Y:S01]  /*77f0*/  UIADD3 UR6, UP0, UR32, 0xf0, URZ ;  /* 0x000000f020067890 */ /* 0x000fe2000ff1e03f */
[----:B------:R-:W-:Y:S01]  /*7800*/  R2UR UR16, R23 ;  /* 0x00000000171072ca */ /* 0x000fe200000e0000 */
[----:B------:R-:W-:Y:S01]  /*7810*/  UIADD3 UR14, UP1, UR32, 0x1f0, URZ ;  /* 0x000001f0200e7890 */ /* 0x000fe2000ff3e03f */
[C---:B------:R-:W-:Y:S01]  /*7820*/  R2UR UR26, R25.reuse ;  /* 0x00000000191a72ca */ /* 0x040fe200000e0000 */
[----:B------:R-:W-:Y:S01]  /*7830*/  UIADD3 UR34, UP2, UR32, 0x2f0, URZ ;  /* 0x000002f020227890 */ /* 0x000fe2000ff5e03f */
[----:B------:R-:W-:Y:S01]  /*7840*/  R2UR UR19, R26 ;  /* 0x000000001a1372ca */ /* 0x000fe200000e0000 */
[----:B------:R-:W-:Y:S01]  /*7850*/  UIADD3.X UR7, URZ, UR33, URZ, UP0, !UPT ;  /* 0x000000213f077290 */ /* 0x000fe200087fe43f */
[----:B------:R-:W-:Y:S01]  /*7860*/  R2UR UR10, R24 ;  /* 0x00000000180a72ca */ /* 0x000fe200000e0000 */
[----:B------:R-:W-:Y:S01]  /*7870*/  UIADD3.X UR15, URZ, UR33, URZ, UP1, !UPT ;  /* 0x000000213f0f7290 */ /* 0x000fe20008ffe43f */
[----:B------:R-:W-:Y:S01]  /*7880*/  R2UR UR11, R22 ;  /* 0x00000000160b72ca */ /* 0x000fe200000e0000 */
[----:B------:R-:W-:Y:S01]  /*7890*/  UIADD3 UR24, UR24, 0x180, URZ ;  /* 0x0000018018187890 */ /* 0x000fe2000fffe03f */
[----:B------:R-:W-:Y:S01]  /*78a0*/  ISETP.GT.AND P1, PT, R6, 0x1, PT ;  /* 0x000000010600780c */ /* 0x000fe20003f24270 */
[----:B------:R-:W-:Y:S01]  /*78b0*/  VIADD R8, R8, 0x1 ;  /* 0x0000000108087836 */ /* 0x000fe20000000000 */
[----:B------:R-:W-:Y:S01]  /*78c0*/  UIADD3.X UR35, URZ, UR33, URZ, UP2, !UPT ;  /* 0x000000213f237290 */ /* 0x000fe200097fe43f */
[----:B------:R-:W-:Y:S01]  /*78d0*/  VIADD R26, R26, 0x1 ;  /* 0x000000011a1a7836 */ /* 0x000fe20000000000 */
[----:B------:R-:W-:Y:S01]  /*78e0*/  UIADD3 UR16, UR16, 0x30180, URZ ;  /* 0x0003018010107890 */ /* 0x000fe2000fffe03f */
[----:B------:R-:W-:Y:S01]  /*78f0*/  VIADD R25, R25, 0x20 ;  /* 0x0000002019197836 */ /* 0x000fe20000000000 */
[----:B------:R-:W-:Y:S01]  /*7900*/  UIADD3 UR8, UR8, 0x20180, URZ ;  /* 0x0002018008087890 */ /* 0x000fe2000fffe03f */
[----:B------:R-:W-:Y:S01]  /*7910*/  ISETP.NE.AND P0, PT, R8, 0x8, PT ;  /* 0x000000080800780c */ /* 0x000fe20003f05270 */
[----:B------:R-:W-:Y:S01]  /*7920*/  UMOV UR22, 0x0 ;  /* 0x0000000000167882 */ /* 0x000fe20000000000 */
[----:B------:R-:W-:Y:S01]  /*7930*/  UMOV UR23, 0x10000000 ;  /* 0x1000000000177882 */ /* 0x000fe20000000000 */
[----:B------:R-:W-:Y:S01]  /*7940*/  UMOV UR17, UR25 ;  /* 0x0000001900117c82 */ /* 0x000fe20008000000 */
[----:B------:R-:W-:Y:S01]  /*7950*/  UMOV UR20, UR28 ;  /* 0x0000001c00147c82 */ /* 0x000fe20008000000 */
[----:B------:R-:W-:Y:S01]  /*7960*/  UMOV UR18, UR27 ;  /* 0x0000001b00127c82 */ /* 0x000fe20008000000 */
[----:B------:R0:W-:Y:S01]  /*7970*/  UTMALDG.3D [UR24], [UR6], desc[UR22] ;  /* 0x00001618060075b4 */ /* 0x0001e20008011000 */
[----:B------:R-:W-:Y:S01]  /*7980*/  UMOV UR29, 0x30000 ;  /* 0x00030000001d7882 */ /* 0x000fe20000000000 */
[----:B------:R-:W-:Y:S01]  /*7990*/  UMOV UR9, UR25 ;  /* 0x0000001900097c82 */ /* 0x000fe20008000000 */
[----:B------:R-:W-:Y:S01]  /*79a0*/  UMOV UR12, UR28 ;  /* 0x0000001c000c7c82 */ /* 0x000fe20008000000 */
[----:B------:R-:W-:Y:S01]  /*79b0*/  SEL R20, RZ, 0x1, P0 ;  /* 0x00000001ff147807 */ /* 0x000fe20000000000 */
[----:B------:R-:W-:Y:S01]  /*79c0*/  VIADD R24, R24, 0x40 ;  /* 0x0000004018187836 */ /* 0x000fe20000000000 */
[----:B------:R-:W-:Y:S01]  /*79d0*/  SEL R8, R8, RZ, P0 ;  /* 0x000000ff08087207 */ /* 0x000fe20000000000 */
[----:B------:R0:W-:Y:S01]  /*79e0*/  UTMALDG.3D [UR16], [UR14], desc[UR22] ;  /* 0x000016100e0075b4 */ /* 0x0001e20008011000 */
[----:B------:R-:W-:Y:S01]  /*79f0*/  LOP3.LUT R7, R7, R20, RZ, 0x3c, !PT ;  /* 0x0000001407077212 */ /* 0x000fe200078e3cff */
[----:B------:R0:W-:Y:S02]  /*7a00*/  UTMALDG.3D.MULTICAST [UR8], [UR34], UR29, desc[UR22] ;  /* 0x00001608220073b4 */ /* 0x0001e4000801181d */
[----:B0-----:R-:W-:Y:S05]  /*7a10*/  @P1 BRA `(.L_x_164) ;  /* 0xfffffffc00141947 */ /* 0x001fea000383ffff */
.L_x_161:
[----:B------:R-:W-:Y:S05]  /*7a20*/  BSYNC B1 ;  /* 0x0000000000017941 */ /* 0x000fea0003800000 */
.L_x_160:
[----:B------:R-:W-:Y:S01]  /*7a30*/  LOP3.LUT P1, RZ, R13, 0xff, RZ, 0xc0, !PT ;  /* 0x000000ff0dff7812 */ /* 0x000fe2000782c0ff */
[----:B------:R-:W-:Y:S01]  /*7a40*/  IMAD.IADD R15, R14, 0x1, R15 ;  /* 0x000000010e0f7824 */ /* 0x000fe200078e020f */
[----:B------:R-:W-:Y:S01]  /*7a50*/  IADD3 R2, P2, R2, UR30, RZ ;  /* 0x0000001e02027c10 */ /* 0x000fe2000ff5e0ff */
[----:B------:R-:W-:Y:S01]  /*7a60*/  ULDC.64 UR6, c[0x0][0x750] ;  /* 0x0001d40000067ab9 */ /* 0x000fe20000000a00 */
[----:B------:R-:W-:Y:S01]  /*7a70*/  BSSY B1, `(.L_x_165) ;  /* 0x000006c000017945 */ /* 0x000fe20003800000 */
[----:B------:R-:W-:Y:S01]  /*7a80*/  IMAD.MOV.U32 R18, RZ, RZ, -0x1 ;  /* 0xffffffffff127424 */ /* 0x000fe200078e00ff */
[----:B------:R-:W-:Y:S02]  /*7a90*/  ISETP.GT.U32.AND P0, PT, R15, 0x7, PT ;  /* 0x000000070f00780c */ /* 0x000fe40003f04070 */
[----:B------:R-:W-:Y:S02]  /*7aa0*/  SHF.R.U32.HI R6, RZ, 0x3, R15 ;  /* 0x00000003ff067819 */ /* 0x000fe4000001160f */
[----:B------:R-:W-:-:S02]  /*7ab0*/  ISETP.LT.U32.AND P0, PT, R14, 0x8, P0 ;  /* 0x000000080e00780c */ /* 0x000fc40000701070 */
[----:B------:R-:W-:Y:S01]  /*7ac0*/  IADD3.X R3, R3, UR4, RZ, P2, !PT ;  /* 0x0000000403037c10 */ /* 0x000fe200097fe4ff */
[----:B------:R-:W0:Y:S01]  /*7ad0*/  @P1 S2R R8, SR_CgaCtaId ;  /* 0x0000000000081919 */ /* 0x000e220000008800 */
[----:B------:R-:W-:Y:S02]  /*7ae0*/  @P1 MOV R7, 0x400 ;  /* 0x0000040000071802 */ /* 0x000fe40000000f00 */
[----:B------:R-:W-:Y:S02]  /*7af0*/  ISETP.GE.U32.AND P2, PT, R2, UR6, PT ;  /* 0x0000000602007c0c */ /* 0x000fe4000bf46070 */
[----:B------:R-:W-:Y:S02]  /*7b00*/  LOP3.LUT R6, R6, 0x1, RZ, 0xc0, !PT ;  /* 0x0000000106067812 */ /* 0x000fe400078ec0ff */
[----:B------:R-:W-:Y:S02]  /*7b10*/  LOP3.LUT R15, R15, 0x7, RZ, 0xc0, !PT ;  /* 0x000000070f0f7812 */ /* 0x000fe400078ec0ff */
[----:B------:R-:W-:-:S02]  /*7b20*/  PRMT R13, RZ, 0x7610, R13 ;  /* 0x00007610ff0d7816 */ /* 0x000fc4000000000d */
[----:B0-----:R-:W-:Y:S01]  /*7b30*/  @P1 LEA R7, R8, R7, 0x18 ;  /* 0x0000000708071211 */ /* 0x001fe200078ec0ff */
[----:B------:R-:W-:-:S03]  /*7b40*/  IMAD.MOV.U32 R8, RZ, RZ, -0x1 ;  /* 0xffffffffff087424 */ /* 0x000fc600078e00ff */
[----:B------:R0:W-:Y:S01]  /*7b50*/  @P1 SYNCS.ARRIVE.TRANS64.A1T0 RZ, [R7+URZ+0x98], RZ ;  /* 0x000098ff07ff19a7 */ /* 0x0001e2000810003f */
[----:B------:R-:W-:-:S04]  /*7b60*/  ISETP.NE.U32.AND P1, PT, R6, 0x1, PT ;  /* 0x000000010600780c */ /* 0x000fc80003f25070 */
[----:B------:R-:W-:Y:S02]  /*7b70*/  ISETP.GT.U32.AND P1, PT, R14, 0x7, !P1 ;  /* 0x000000070e00780c */ /* 0x000fe40004f24070 */
[----:B0-----:R-:W-:Y:S02]  /*7b80*/  SEL R7, RZ, 0x1, !P0 ;  /* 0x00000001ff077807 */ /* 0x001fe40004000000 */
[----:B------:R-:W-:Y:S02]  /*7b90*/  ISETP.GE.U32.AND.EX P0, PT, R3, UR7, PT, P2 ;  /* 0x0000000703007c0c */ /* 0x000fe4000bf06120 */
[----:B------:R-:W-:-:S04]  /*7ba0*/  SEL R6, RZ, 0x1, !P1 ;  /* 0x00000001ff067807 */ /* 0x000fc80004800000 */
[----:B------:R-:W-:Y:S01]  /*7bb0*/  LOP3.LUT R16, R6, R16, R7, 0x96, !PT ;  /* 0x0000001006107212 */ /* 0x000fe200078e9607 */
[----:B------:R-:W-:Y:S01]  /*7bc0*/  IMAD.MOV.U32 R7, RZ, RZ, -0x1 ;  /* 0xffffffffff077424 */ /* 0x000fe200078e00ff */
[----:B------:R-:W-:-:S05]  /*7bd0*/  PRMT R6, RZ, 0x7610, R6 ;  /* 0x00007610ff067816 */ /* 0x000fca0000000006 */
[----:B------:R-:W-:Y:S05]  /*7be0*/  @P0 BRA `(.L_x_166) ;  /* 0x0000000400500947 */ /* 0x000fea0003800000 */
[----:B------:R-:W0:Y:S01]  /*7bf0*/  S2R R19, SR_CTAID.X ;  /* 0x0000000000137919 */ /* 0x000e220000002500 */
[----:B------:R-:W-:Y:S01]  /*7c00*/  ULDC.64 UR6, c[0x0][0x728] ;  /* 0x0001ca0000067ab9 */ /* 0x000fe20000000a00 */
[----:B------:R-:W-:Y:S01]  /*7c10*/  ULDC UR9, c[0x0][0x730] ;  /* 0x0001cc0000097ab9 */ /* 0x000fe20000000800 */
[----:B------:R-:W-:Y:S01]  /*7c20*/  ISETP.NE.U32.AND P0, PT, RZ, UR6, PT ;  /* 0x00000006ff007c0c */ /* 0x000fe2000bf05070 */
[----:B------:R-:W1:Y:S01]  /*7c30*/  S2R R20, SR_CTAID.Y ;  /* 0x0000000000147919 */ /* 0x000e620000002600 */
[----:B------:R-:W-:Y:S01]  /*7c40*/  ULDC UR10, c[0x0][0x150] ;  /* 0x00005400000a7ab9 */ /* 0x000fe20000000800 */
[----:B------:R-:W-:Y:S01]  /*7c50*/  IMAD.MOV.U32 R6, RZ, RZ, R2 ;  /* 0x000000ffff067224 */ /* 0x000fe200078e0002 */
[----:B------:R-:W-:Y:S01]  /*7c60*/  ISETP.NE.AND.EX P0, PT, RZ, UR7, PT, P0 ;  /* 0x00000007ff007c0c */ /* 0x000fe2000bf05300 */
[----:B------:R-:W-:Y:S01]  /*7c70*/  IMAD.MOV.U32 R7, RZ, RZ, R3 ;  /* 0x000000ffff077224 */ /* 0x000fe200078e0003 */
[----:B0-----:R-:W-:-:S11]  /*7c80*/  I2FP.F32.U32 R22, R19 ;  /* 0x0000001300167245 */ /* 0x001fd60000201000 */
[----:B------:R-:W-:Y:S05]  /*7c90*/  @!P0 BRA `(.L_x_167) ;  /* 0x0000000000288947 */ /* 0x000fea0003800000 */
[----:B------:R-:W-:Y:S02]  /*7ca0*/  ULDC UR8, c[0x0][0x734] ;  /* 0x0001cd0000087ab9 */ /* 0x000fe40000000800 */
[----:B------:R-:W-:-:S05]  /*7cb0*/  IADD3 R7, P0, R2, UR8, RZ ;  /* 0x0000000802077c10 */ /* 0x000fca000ff1e0ff */
[----:B------:R-:W-:-:S04]  /*7cc0*/  IMAD.X R21, RZ, RZ, R3, P0 ;  /* 0x000000ffff157224 */ /* 0x000fc800000e0603 */
[----:B------:R-:W-:-:S04]  /*7cd0*/  IMAD.WIDE.U32 R8, R21, UR6, RZ ;  /* 0x0000000615087c25 */ /* 0x000fc8000f8e00ff */
[----:B------:R-:W-:-:S04]  /*7ce0*/  IMAD.WIDE.U32 R8, P0, R7, UR7, R8 ;  /* 0x0000000707087c25 */ /* 0x000fc8000f800008 */
[----:B------:R-:W-:-:S04]  /*7cf0*/  IMAD.WIDE.U32 R6, R7, UR6, RZ ;  /* 0x0000000607067c25 */ /* 0x000fc8000f8e00ff */
[----:B------:R-:W-:Y:S01]  /*7d00*/  IMAD.MOV.U32 R6, RZ, RZ, R9 ;  /* 0x000000ffff067224 */ /* 0x000fe200078e0009 */
[----:B------:R-:W-:Y:S01]  /*7d10*/  IADD3 RZ, P1, R7, R8, RZ ;  /* 0x0000000807ff7210 */ /* 0x000fe20007f3e0ff */
[----:B------:R-:W-:-:S04]  /*7d20*/  IMAD.X R7, RZ, RZ, RZ, P0 ;  /* 0x000000ffff077224 */ /* 0x000fc800000e06ff */
[----:B------:R-:W-:-:S08]  /*7d30*/  IMAD.WIDE.U32.X R6, R21, UR7, R6, P1 ;  /* 0x0000000715067c25 */ /* 0x000fd000088e0406 */
.L_x_167:
[--C-:B------:R-:W-:Y:S01]  /*7d40*/  SHF.R.U64 R18, R6, UR9, R7.reuse ;  /* 0x0000000906127c19 */ /* 0x100fe20008001207 */
[----:B------:R-:W-:Y:S01]  /*7d50*/  FMUL R22, R22, UR10 ;  /* 0x0000000a16167c20 */ /* 0x000fe20008400000 */
[----:B------:R-:W-:Y:S01]  /*7d60*/  SHF.R.U32.HI R6, RZ, UR9, R7 ;  /* 0x00000009ff067c19 */ /* 0x000fe20008011607 */
[----:B------:R-:W0:Y:S01]  /*7d70*/  LDC R8, c[0x0][0x144] ;  /* 0x00005100ff087b82 */ /* 0x000e220000000800 */
[----:B------:R-:W-:Y:S01]  /*7d80*/  IADD3 R7, P0, RZ, -R18, RZ ;  /* 0x80000012ff077210 */ /* 0x000fe20007f1e0ff */
[----:B------:R-:W-:Y:S01]  /*7d90*/  ULDC UR8, c[0x0][0x154] ;  /* 0x0000550000087ab9 */ /* 0x000fe20000000800 */
[----:B-1----:R-:W-:Y:S01]  /*7da0*/  I2FP.F32.U32 R9, R20 ;  /* 0x0000001400097245 */ /* 0x002fe20000201000 */
[----:B------:R-:W1:Y:S01]  /*7db0*/  F2I.U32.TRUNC.NTZ R22, R22 ;  /* 0x0000001600167305 */ /* 0x000e62000020f000 */
[----:B------:R-:W-:Y:S01]  /*7dc0*/  ULDC.64 UR6, c[0x0][0x720] ;  /* 0x0001c80000067ab9 */ /* 0x000fe20000000a00 */
[----:B------:R-:W-:Y:S01]  /*7dd0*/  IMAD.X R6, RZ, RZ, ~R6, P0 ;  /* 0x000000ffff067224 */ /* 0x000fe200000e0e06 */
[----:B------:R-:W-:Y:S01]  /*7de0*/  ISETP.NE.AND P2, PT, R0, 0x1, PT ;  /* 0x000000010000780c */ /* 0x000fe20003f45270 */
[----:B------:R-:W-:Y:S01]  /*7df0*/  FMUL R23, R9, UR8 ;  /* 0x0000000809177c20 */ /* 0x000fe20008400000 */
[----:B------:R-:W2:Y:S01]  /*7e00*/  LDC R25, c[0x0][0x148] ;  /* 0x00005200ff197b82 */ /* 0x000ea20000000800 */
[----:B------:R-:W-:Y:S01]  /*7e10*/  IMAD R6, R6, UR6, RZ ;  /* 0x0000000606067c24 */ /* 0x000fe2000f8e02ff */
[----:B------:R-:W-:-:S02]  /*7e20*/  ULDC.64 UR8, c[0x0][0x740] ;  /* 0x0001d00000087ab9 */ /* 0x000fc40000000a00 */
[----:B------:R-:W-:Y:S01]  /*7e30*/  ISETP.NE.U32.AND P0, PT, RZ, UR8, PT ;  /* 0x00000008ff007c0c */ /* 0x000fe2000bf05070 */
[----:B------:R-:W3:Y:S01]  /*7e40*/  F2I.U32.TRUNC.NTZ R23, R23 ;  /* 0x0000001700177305 */ /* 0x000ee2000020f000 */
[C---:B------:R-:W-:Y:S02]  /*7e50*/  IMAD R9, R7.reuse, UR7, R6 ;  /* 0x0000000707097c24 */ /* 0x040fe4000f8e0206 */
[----:B------:R-:W-:Y:S01]  /*7e60*/  IMAD.WIDE.U32 R6, R7, UR6, R2 ;  /* 0x0000000607067c25 */ /* 0x000fe2000f8e0002 */
[----:B------:R-:W-:Y:S01]  /*7e70*/  ULDC UR6, c[0x0][0x718] ;  /* 0x0001c60000067ab9 */ /* 0x000fe20000000800 */
[----:B------:R-:W-:Y:S02]  /*7e80*/  ISETP.NE.AND.EX P0, PT, RZ, UR9, PT, P0 ;  /* 0x00000009ff007c0c */ /* 0x000fe4000bf05300 */
[----:B------:R-:W-:Y:S02]  /*7e90*/  IMAD.IADD R7, R7, 0x1, R9 ;  /* 0x0000000107077824 */ /* 0x000fe400078e0209 */
[----:B-1----:R-:W-:-:S03]  /*7ea0*/  IMAD.MOV R22, RZ, RZ, -R22 ;  /* 0x000000ffff167224 */ /* 0x002fc600078e0a16 */
[----:B------:R-:W-:Y:S01]  /*7eb0*/  SHF.R.U64 R21, R6, UR6, R7 ;  /* 0x0000000606157c19 */ /* 0x000fe20008001207 */
[----:B0-----:R-:W-:Y:S01]  /*7ec0*/  IMAD R19, R8, R22, R19 ;  /* 0x0000001608137224 */ /* 0x001fe200078e0213 */
[----:B------:R-:W-:Y:S01]  /*7ed0*/  SHF.R.U32.HI R6, RZ, UR6, R7 ;  /* 0x00000006ff067c19 */ /* 0x000fe20008011607 */
[----:B------:R-:W-:Y:S01]  /*7ee0*/  ULDC UR6, c[0x0][0x708] ;  /* 0x0001c20000067ab9 */ /* 0x000fe20000000800 */
[----:B---3--:R-:W-:Y:S02]  /*7ef0*/  IMAD.MOV R8, RZ, RZ, -R23 ;  /* 0x000000ffff087224 */ /* 0x008fe400078e0a17 */
[--C-:B------:R-:W-:Y:S02]  /*7f00*/  SHF.R.U64 R22, R21, UR6, R6.reuse ;  /* 0x0000000615167c19 */ /* 0x100fe40008001206 */
[----:B------:R-:W-:Y:S01]  /*7f10*/  SHF.R.U32.HI R7, RZ, UR6, R6 ;  /* 0x00000006ff077c19 */ /* 0x000fe20008011606 */
[----:B------:R-:W-:Y:S01]  /*7f20*/  ULDC UR6, c[0x0][0x758] ;  /* 0x0001d60000067ab9 */ /* 0x000fe20000000800 */
[----:B--2---:R-:W-:-:S02]  /*7f30*/  @P2 IMAD R19, R25, R8, R20 ;  /* 0x0000000819132224 */ /* 0x004fc400078e0214 */
[--C-:B------:R-:W-:Y:S02]  /*7f40*/  SHF.R.U64 R20, R22, UR6, R7.reuse ;  /* 0x0000000616147c19 */ /* 0x100fe40008001207 */
[----:B------:R-:W-:-:S03]  /*7f50*/  SHF.R.U32.HI R23, RZ, UR6, R7 ;  /* 0x00000006ff177c19 */ /* 0x000fc60008011607 */
[----:B------:R-:W-:Y:S02]  /*7f60*/  IMAD.MOV.U32 R8, RZ, RZ, R20 ;  /* 0x000000ffff087224 */ /* 0x000fe400078e0014 */
[----:B------:R-:W-:Y:S01]  /*7f70*/  IMAD.MOV.U32 R7, RZ, RZ, R23 ;  /* 0x000000ffff077224 */ /* 0x000fe200078e0017 */
[----:B------:R-:W-:Y:S06]  /*7f80*/  @!P0 BRA `(.L_x_168) ;  /* 0x00000000002c8947 */ /* 0x000fec0003800000 */
        /* <DEDUP_REMOVED lines=9> */
[----:B------:R-:W-:-:S04]  /*8020*/  IMAD.WIDE.U32.X R6, R23, UR9, R6, P1 ;  /* 0x0000000917067c25 */ /* 0x000fc800088e0406 */
[----:B------:R-:W-:-:S07]  /*8030*/  IMAD.MOV.U32 R8, RZ, RZ, R6 ;  /* 0x000000ffff087224 */ /* 0x000fce00078e0006 */
.L_x_168:
[----:B------:R-:W-:Y:S01]  /*8040*/  ULDC UR6, c[0x0][0x748] ;  /* 0x0001d20000067ab9 */ /* 0x000fe20000000800 */
[----:B------:R-:W-:Y:S01]  /*8050*/  LOP3.LUT R6, R22, UR13, RZ, 0xc0, !PT ;  /* 0x0000000d16067c12 */ /* 0x000fe2000f8ec0ff */
[----:B------:R-:W-:Y:S01]  /*8060*/  ULDC UR7, c[0x0][0x710] ;  /* 0x0001c40000077ab9 */ /* 0x000fe20000000800 */
[----:B------:R-:W-:Y:S01]  /*8070*/  SHF.R.U64 R7, R8, UR6, R7 ;  /* 0x0000000608077c19 */ /* 0x000fe20008001207 */
[----:B------:R-:W-:Y:S01]  /*8080*/  ULDC UR6, c[0x0][0x738] ;  /* 0x0001ce0000067ab9 */ /* 0x000fe20000000800 */
[----:B------:R-:W-:-:S03]  /*8090*/  LOP3.LUT R21, R21, UR5, RZ, 0xc0, !PT ;  /* 0x0000000515157c12 */ /* 0x000fc6000f8ec0ff */
[----:B------:R-:W-:Y:S02]  /*80a0*/  IMAD.MOV R9, RZ, RZ, -R7 ;  /* 0x000000ffff097224 */ /* 0x000fe400078e0a07 */
[----:B------:R-:W-:Y:S02]  /*80b0*/  IMAD R6, R7, UR21, R6 ;  /* 0x0000001507067c24 */ /* 0x000fe4000f8e0206 */
[----:B------:R-:W-:Y:S01]  /*80c0*/  IMAD R20, R9, UR6, R20 ;  /* 0x0000000609147c24 */ /* 0x000fe2000f8e0214 */
[----:B------:R-:W-:Y:S01]  /*80d0*/  ULDC UR6, c[0x0][0x700] ;  /* 0x0001c00000067ab9 */ /* 0x000fe20000000800 */
[----:B------:R-:W-:Y:S02]  /*80e0*/  IMAD R19, R6, UR7, R19 ;  /* 0x0000000706137c24 */ /* 0x000fe4000f8e0213 */
[----:B------:R-:W-:Y:S02]  /*80f0*/  IMAD R20, R20, UR6, R21 ;  /* 0x0000000614147c24 */ /* 0x000fe4000f8e0215 */
[----:B------:R-:W-:-:S03]  /*8100*/  IMAD.MOV.U32 R6, RZ, RZ, 0x1 ;  /* 0x00000001ff067424 */ /* 0x000fc600078e00ff */
[----:B------:R-:W-:Y:S02]  /*8110*/  SEL R7, R20, R19, !P2 ;  /* 0x0000001314077207 */ /* 0x000fe40005000000 */
[----:B------:R-:W-:-:S07]  /*8120*/  SEL R8, R19, R20, !P2 ;  /* 0x0000001413087207 */ /* 0x000fce0005000000 */
.L_x_166:
[----:B------:R-:W-:Y:S05]  /*8130*/  BSYNC B1 ;  /* 0x0000000000017941 */ /* 0x000fea0003800000 */
.L_x_165:
[----:B------:R-:W-:-:S13]  /*8140*/  LOP3.LUT P0, RZ, R6, 0xff, RZ, 0xc0, !PT ;  /* 0x000000ff06ff7812 */ /* 0x000fda000780c0ff */
[----:B------:R-:W-:Y:S05]  /*8150*/  @P0 BRA `(.L_x_169) ;  /* 0xfffffff4000c0947 */ /* 0x000fea000383ffff */
[----:B------:R-:W-:Y:S05]  /*8160*/  BSYNC B0 ;  /* 0x0000000000007941 */ /* 0x000fea0003800000 */
.L_x_158:
[----:B------:R-:W-:-:S03]  /*8170*/  UMOV UR6, 0xffffffff ;  /* 0xffffffff00067882 */ /* 0x000fc60000000000 */
[----:B------:R-:W-:Y:S05]  /*8180*/  BRA.DIV UR6, `(.L_x_170) ;  /* 0x0000000606947947 */ /* 0x000fea000b800000 */
[----:B------:R-:W-:-:S13]  /*8190*/  ELECT P0, URZ, PT ;  /* 0x00000000003f782f */ /* 0x000fda0003800000 */
.L_x_188:
[----:B------:R-:W-:Y:S04]  /*81a0*/  BSSY B0, `(.L_x_171) ;  /* 0x000004f000007945 */ /* 0x000fe80003800000 */
[----:B------:R-:W-:Y:S05]  /*81b0*/  @!P0 BRA `(.L_x_172) ;  /* 0x0000000400348947 */ /* 0x000fea0003800000 */
[----:B------:R-:W-:-:S04]  /*81c0*/  LOP3.LUT R4, R4, 0x2, RZ, 0xfc, !PT ;  /* 0x0000000204047812 */ /* 0x000fc800078efcff */
[----:B------:R-:W-:-:S13]  /*81d0*/  ISETP.NE.AND P0, PT, R4, 0x3, PT ;  /* 0x000000030400780c */ /* 0x000fda0003f05270 */
[----:B------:R-:W-:Y:S05]  /*81e0*/  @!P0 BRA `(.L_x_173) ;  /* 0x0000000000048947 */ /* 0x000fea0003800000 */
[----:B------:R-:W-:Y:S01]  /*81f0*/  BPT.TRAP 0x1 ;  /* 0x000000040000795c */ /* 0x000fe20000300000 */
.L_x_173:
[----:B------:R-:W0:Y:S01]  /*8200*/  S2R R3, SR_CgaCtaId ;  /* 0x0000000000037919 */ /* 0x000e220000008800 */
[----:B------:R-:W-:Y:S02]  /*8210*/  MOV R0, 0x400 ;  /* 0x0000040000007802 */ /* 0x000fe40000000f00 */
[----:B------:R-:W-:Y:S02]  /*8220*/  SHF.L.U32 R2, R16, 0x1f, RZ ;  /* 0x0000001f10027819 */ /* 0x000fe400000006ff */
[----:B0-----:R-:W-:-:S05]  /*8230*/  LEA R0, R3, R0, 0x18 ;  /* 0x0000000003007211 */ /* 0x001fca00078ec0ff */
[----:B------:R-:W-:-:S04]  /*8240*/  VIADD R0, R0, 0x40 ;  /* 0x0000004000007836 */ /* 0x000fc80000000000 */
[C---:B------:R-:W-:Y:S02]  /*8250*/  IMAD R5, R15.reuse, 0x8, R0 ;  /* 0x000000080f057824 */ /* 0x040fe400078e0200 */
[----:B------:R-:W-:Y:S02]  /*8260*/  VIADD R15, R15, 0x1 ;  /* 0x000000010f0f7836 */ /* 0x000fe40000000000 */
[----:B------:R-:W0:Y:S03]  /*8270*/  SYNCS.PHASECHK.TRANS64.TRYWAIT P0, [R5+URZ], R2 ;  /* 0x00000002050075a7 */ /* 0x000e26000800017f */
[----:B------:R-:W-:-:S04]  /*8280*/  ISETP.NE.AND P1, PT, R15, 0x8, PT ;  /* 0x000000080f00780c */ /* 0x000fc80003f25270 */
[----:B------:R-:W-:Y:S02]  /*8290*/  SEL R3, RZ, 0x1, P1 ;  /* 0x00000001ff037807 */ /* 0x000fe40000800000 */
[----:B------:R-:W-:Y:S02]  /*82a0*/  SEL R15, R15, RZ, P1 ;  /* 0x000000ff0f0f7207 */ /* 0x000fe40000800000 */
[----:B------:R-:W-:-:S03]  /*82b0*/  LOP3.LUT R16, R16, R3, RZ, 0x3c, !PT ;  /* 0x0000000310107212 */ /* 0x000fc600078e3cff */
[----:B------:R-:W-:Y:S01]  /*82c0*/  IMAD R7, R15, 0x8, R0 ;  /* 0x000000080f077824 */ /* 0x000fe200078e0200 */
[----:B------:R-:W-:Y:S01]  /*82d0*/  SHF.L.U32 R4, R16, 0x1f, RZ ;  /* 0x0000001f10047819 */ /* 0x000fe200000006ff */
[----:B0-----:R-:W-:Y:S06]  /*82e0*/  @!P0 BRA `(.L_x_174) ;  /* 0x00000004005c8947 */ /* 0x001fec0003800000 */
.L_x_189:
[----:B------:R-:W1:Y:S01]  /*82f0*/  SYNCS.PHASECHK.TRANS64.TRYWAIT P0, [R7+URZ], R4 ;  /* 0x00000004070075a7 */ /* 0x000e62000800017f */
[----:B0-----:R-:W-:-:S05]  /*8300*/  VIADD R2, R15, 0x1 ;  /* 0x000000010f027836 */ /* 0x001fca0000000000 */
[----:B------:R-:W-:-:S04]  /*8310*/  ISETP.NE.AND P1, PT, R2, 0x8, PT ;  /* 0x000000080200780c */ /* 0x000fc80003f25270 */
[----:B------:R-:W-:Y:S02]  /*8320*/  SEL R3, RZ, 0x1, P1 ;  /* 0x00000001ff037807 */ /* 0x000fe40000800000 */
[----:B------:R-:W-:Y:S02]  /*8330*/  SEL R9, R2, RZ, P1 ;  /* 0x000000ff02097207 */ /* 0x000fe40000800000 */
[----:B------:R-:W-:-:S03]  /*8340*/  LOP3.LUT R16, R16, R3, RZ, 0x3c, !PT ;  /* 0x0000000310107212 */ /* 0x000fc600078e3cff */
[----:B------:R-:W-:Y:S01]  /*8350*/  IMAD R6, R9, 0x8, R0 ;  /* 0x0000000809067824 */ /* 0x000fe200078e0200 */
[----:B------:R-:W-:Y:S01]  /*8360*/  SHF.L.U32 R5, R16, 0x1f, RZ ;  /* 0x0000001f10057819 */ /* 0x000fe200000006ff */
[----:B-1----:R-:W-:Y:S06]  /*8370*/  @!P0 BRA `(.L_x_175) ;  /* 0x00000004004c8947 */ /* 0x002fec0003800000 */
.L_x_190:
[----:B------:R-:W1:Y:S01]  /*8380*/  SYNCS.PHASECHK.TRANS64.TRYWAIT P0, [R6+URZ], R5 ;  /* 0x00000005060075a7 */ /* 0x000e62000800017f */
[----:B------:R-:W-:-:S05]  /*8390*/  VIADD R2, R9, 0x1 ;  /* 0x0000000109027836 */ /* 0x000fca0000000000 */
[----:B------:R-:W-:-:S04]  /*83a0*/  ISETP.NE.AND P1, PT, R2, 0x8, PT ;  /* 0x000000080200780c */ /* 0x000fc80003f25270 */
[----:B------:R-:W-:Y:S02]  /*83b0*/  SEL R3, RZ, 0x1, P1 ;  /* 0x00000001ff037807 */ /* 0x000fe40000800000 */
[----:B0-----:R-:W-:Y:S02]  /*83c0*/  SEL R7, R2, RZ, P1 ;  /* 0x000000ff02077207 */ /* 0x001fe40000800000 */
[----:B------:R-:W-:-:S03]  /*83d0*/  LOP3.LUT R16, R16, R3, RZ, 0x3c, !PT ;  /* 0x0000000310107212 */ /* 0x000fc600078e3cff */
[----:B------:R-:W-:Y:S01]  /*83e0*/  IMAD R9, R7, 0x8, R0 ;  /* 0x0000000807097824 */ /* 0x000fe200078e0200 */
[----:B------:R-:W-:Y:S01]  /*83f0*/  SHF.L.U32 R4, R16, 0x1f, RZ ;  /* 0x0000001f10047819 */ /* 0x000fe200000006ff */
[----:B-1----:R-:W-:Y:S06]  /*8400*/  @!P0 BRA `(.L_x_176) ;  /* 0x00000004003c8947 */ /* 0x002fec0003800000 */
.L_x_191:
[----:B------:R-:W1:Y:S01]  /*8410*/  SYNCS.PHASECHK.TRANS64.TRYWAIT P0, [R9+URZ], R4 ;  /* 0x00000004090075a7 */ /* 0x000e62000800017f */
[----:B------:R-:W-:-:S05]  /*8420*/  VIADD R2, R7, 0x1 ;  /* 0x0000000107027836 */ /* 0x000fca0000000000 */
[----:B------:R-:W-:-:S04]  /*8430*/  ISETP.NE.AND P1, PT, R2, 0x8, PT ;  /* 0x000000080200780c */ /* 0x000fc80003f25270 */
[----:B------:R-:W-:Y:S02]  /*8440*/  SEL R3, RZ, 0x1, P1 ;  /* 0x00000001ff037807 */ /* 0x000fe40000800000 */
[----:B------:R-:W-:Y:S02]  /*8450*/  SEL R7, R2, RZ, P1 ;  /* 0x000000ff02077207 */ /* 0x000fe40000800000 */
[----:B------:R-:W-:-:S03]  /*8460*/  LOP3.LUT R16, R16, R3, RZ, 0x3c, !PT ;  /* 0x0000000310107212 */ /* 0x000fc600078e3cff */
[----:B0-----:R-:W-:Y:S01]  /*8470*/  IMAD R6, R7, 0x8, R0 ;  /* 0x0000000807067824 */ /* 0x001fe200078e0200 */
[----:B------:R-:W-:Y:S01]  /*8480*/  SHF.L.U32 R5, R16, 0x1f, RZ ;  /* 0x0000001f10057819 */ /* 0x000fe200000006ff */
[----:B-1----:R-:W-:Y:S06]  /*8490*/  @!P0 BRA `(.L_x_177) ;  /* 0x00000004002c8947 */ /* 0x002fec0003800000 */
.L_x_192:
        /* <DEDUP_REMOVED lines=9> */
.L_x_193:
        /* <DEDUP_REMOVED lines=9> */
.L_x_194:
[----:B------:R-:W1:Y:S01]  /*85c0*/  SYNCS.PHASECHK.TRANS64.TRYWAIT P0, [R6+URZ], R5 ;  /* 0x00000005060075a7 */ /* 0x000e62000800017f */
[----:B------:R-:W-:-:S05]  /*85d0*/  VIADD R2, R7, 0x1 ;  /* 0x0000000107027836 */ /* 0x000fca0000000000 */
[----:B------:R-:W-:-:S04]  /*85e0*/  ISETP.NE.AND P1, PT, R2, 0x8, PT ;  /* 0x000000080200780c */ /* 0x000fc80003f25270 */
[----:B0-----:R-:W-:Y:S02]  /*85f0*/  SEL R4, RZ, 0x1, P1 ;  /* 0x00000001ff047807 */ /* 0x001fe40000800000 */
[----:B------:R-:W-:Y:S02]  /*8600*/  SEL R3, R2, RZ, P1 ;  /* 0x000000ff02037207 */ /* 0x000fe40000800000 */
[----:B------:R-:W-:Y:S01]  /*8610*/  LOP3.LUT R4, R11, R4, RZ, 0x3c, !PT ;  /* 0x000000040b047212 */ /* 0x000fe200078e3cff */
[----:B-1----:R-:W-:Y:S06]  /*8620*/  @!P0 BRA `(.L_x_180) ;  /* 0x0000000400048947 */ /* 0x002fec0003800000 */
.L_x_195:
[----:B------:R-:W-:Y:S01]  /*8630*/  IMAD R3, R3, 0x8, R0 ;  /* 0x0000000803037824 */ /* 0x000fe200078e0200 */
[----:B------:R-:W-:-:S07]  /*8640*/  SHF.L.U32 R0, R4, 0x1f, RZ ;  /* 0x0000001f04007819 */ /* 0x000fce00000006ff */
.L_x_181:
[----:B-1----:R1:W2:Y:S02]  /*8650*/  SYNCS.PHASECHK.TRANS64.TRYWAIT P0, [R3+URZ], R0 ;  /* 0x00000000030075a7 */ /* 0x0022a4000800017f */
[----:B--2---:R-:W-:Y:S05]  /*8660*/  @!P0 NANOSLEEP.SYNCS 0x989680 ;  /* 0x009896800000895d */ /* 0x004fea0003900000 */
[----:B------:R-:W2:Y:S02]  /*8670*/  @!P0 SYNCS.PHASECHK.TRANS64 P0, [R3+URZ], R0 ;  /* 0x00000000030085a7 */ /* 0x000ea4000800007f */
[----:B--2---:R-:W-:Y:S05]  /*8680*/  @!P0 BRA `(.L_x_181) ;  /* 0xfffffffc00f08947 */ /* 0x004fea000383ffff */
.L_x_172:
[----:B------:R-:W-:Y:S05]  /*8690*/  BSYNC B0 ;  /* 0x0000000000007941 */ /* 0x000fea0003800000 */
.L_x_171:
[----:B------:R-:W-:Y:S05]  /*86a0*/  EXIT ;  /* 0x000000000000794d */ /* 0x000fea0003800000 */
.L_x_22:
[----:B-1----:R-:W-:-:S04]  /*86b0*/  IMAD.U32 R15, RZ, RZ, UR8 ;  /* 0x00000008ff0f7e24 */ /* 0x002fc8000f8e00ff */
[----:B------:R1:W4:Y:S03]  /*86c0*/  SYNCS.PHASECHK.TRANS64.TRYWAIT P0, [R15+URZ], R14 ;  /* 0x0000000e0f0075a7 */ /* 0x000326000800017f */
[----:B----4-:R-:W-:Y:S05]  /*86d0*/  @!P0 NANOSLEEP.SYNCS 0x989680 ;  /* 0x009896800000895d */ /* 0x010fea0003900000 */
[----:B------:R-:W4:Y:S02]  /*86e0*/  @!P0 SYNCS.PHASECHK.TRANS64 P0, [R15+URZ], R14 ;  /* 0x0000000e0f0085a7 */ /* 0x000f24000800007f */
[----:B----4-:R-:W-:Y:S05]  /*86f0*/  @!P0 BRA `(.L_x_22) ;  /* 0xfffffffc00ec8947 */ /* 0x010fea000383ffff */
[----:B------:R-:W-:Y:S05]  /*8700*/  BRA `(.L_x_21) ;  /* 0xffffff9000a87947 */ /* 0x000fea000383ffff */
.L_x_159:
[----:B------:R-:W-:Y:S01]  /*8710*/  BSSY B1, `(.L_x_182) ;  /* 0x0000006000017945 */ /* 0x000fe20003800000 */
[----:B------:R-:W-:-:S07]  /*8720*/  IMAD.MOV.U32 R6, RZ, RZ, -0x1 ;  /* 0xffffffffff067424 */ /* 0x000fce00078e00ff */
[----:B------:R-:W-:Y:S05]  /*8730*/  WARPSYNC.COLLECTIVE R6, `(.L_x_183) ;  /* 0x00000000060c7348 */ /* 0x000fea0003c00000 */
[----:B------:R-:W-:Y:S02]  /*8740*/  ELECT P0, UR62, PT ;  /* 0x00000000003e782f */ /* 0x000fe40003800000 */
[----:B------:R-:W-:Y:S01]  /*8750*/  MOV R6, UR62 ;  /* 0x0000003e00067c02 */ /* 0x000fe20008000f00 */
[----:B------:R-:W-:Y:S10]  /*8760*/  ENDCOLLECTIVE ;  /* 0x000000000000791b */ /* 0x000ff40003800000 */
.L_x_183:
[----:B------:R-:W-:Y:S05]  /*8770*/  BSYNC B1 ;  /* 0x0000000000017941 */ /* 0x000fea0003800000 */
.L_x_182:
[----:B------:R-:W-:Y:S05]  /*8780*/  BRA `(.L_x_184) ;  /* 0xffffffec008c7947 */ /* 0x000fea000383ffff */
.L_x_162:
[----:B0-----:R0:W1:Y:S02]  /*8790*/  SYNCS.PHASECHK.TRANS64.TRYWAIT P0, [R20+URZ+0x40], R9 ;  /* 0x00004009140075a7 */ /* 0x001064000800017f */
[----:B-1----:R-:W-:Y:S05]  /*87a0*/  @!P0 NANOSLEEP.SYNCS 0x989680 ;  /* 0x009896800000895d */ /* 0x002fea0003900000 */
[----:B------:R-:W1:Y:S02]  /*87b0*/  @!P0 SYNCS.PHASECHK.TRANS64 P0, [R20+URZ+0x40], R9 ;  /* 0x00004009140085a7 */ /* 0x000e64000800007f */
[----:B-1----:R-:W-:Y:S05]  /*87c0*/  @!P0 BRA `(.L_x_162) ;  /* 0xfffffffc00f08947 */ /* 0x002fea000383ffff */
[----:B------:R-:W-:Y:S05]  /*87d0*/  BRA `(.L_x_185) ;  /* 0xffffffec00c87947 */ /* 0x000fea000383ffff */
.L_x_170:
[----:B------:R-:W-:Y:S01]  /*87e0*/  BSSY B0, `(.L_x_186) ;  /* 0x0000006000007945 */ /* 0x000fe20003800000 */
[----:B------:R-:W-:-:S07]  /*87f0*/  IMAD.MOV.U32 R6, RZ, RZ, -0x1 ;  /* 0xffffffffff067424 */ /* 0x000fce00078e00ff */
[----:B------:R-:W-:Y:S05]  /*8800*/  WARPSYNC.COLLECTIVE R6, `(.L_x_187) ;  /* 0x00000000060c7348 */ /* 0x000fea0003c00000 */
[----:B------:R-:W-:Y:S02]  /*8810*/  ELECT P0, UR62, PT ;  /* 0x00000000003e782f */ /* 0x000fe40003800000 */
[----:B------:R-:W-:Y:S01]  /*8820*/  MOV R6, UR62 ;  /* 0x0000003e00067c02 */ /* 0x000fe20008000f00 */
[----:B------:R-:W-:Y:S10]  /*8830*/  ENDCOLLECTIVE ;  /* 0x000000000000791b */ /* 0x000ff40003800000 */
.L_x_187:
[----:B------:R-:W-:Y:S05]  /*8840*/  BSYNC B0 ;  /* 0x0000000000007941 */ /* 0x000fea0003800000 */
.L_x_186:
[----:B------:R-:W-:Y:S05]  /*8850*/  BRA `(.L_x_188) ;  /* 0xfffffff800507947 */ /* 0x000fea000383ffff */
.L_x_174:
[----:B0-----:R0:W1:Y:S02]  /*8860*/  SYNCS.PHASECHK.TRANS64.TRYWAIT P0, [R5+URZ], R2 ;  /* 0x00000002050075a7 */ /* 0x001064000800017f */
[----:B-1----:R-:W-:Y:S05]  /*8870*/  @!P0 NANOSLEEP.SYNCS 0x989680 ;  /* 0x009896800000895d */ /* 0x002fea0003900000 */
[----:B------:R-:W1:Y:S02]  /*8880*/  @!P0 SYNCS.PHASECHK.TRANS64 P0, [R5+URZ], R2 ;  /* 0x00000002050085a7 */ /* 0x000e64000800007f */
[----:B-1----:R-:W-:Y:S05]  /*8890*/  @!P0 BRA `(.L_x_174) ;  /* 0xfffffffc00f08947 */ /* 0x002fea000383ffff */
[----:B------:R-:W-:Y:S05]  /*88a0*/  BRA `(.L_x_189) ;  /* 0xfffffff800907947 */ /* 0x000fea000383ffff */
.L_x_175:
[----:B0-----:R0:W1:Y:S02]  /*88b0*/  SYNCS.PHASECHK.TRANS64.TRYWAIT P0, [R7+URZ], R4 ;  /* 0x00000004070075a7 */ /* 0x001064000800017f */
[----:B-1----:R-:W-:Y:S05]  /*88c0*/  @!P0 NANOSLEEP.SYNCS 0x989680 ;  /* 0x009896800000895d */ /* 0x002fea0003900000 */
[----:B------:R-:W1:Y:S02]  /*88d0*/  @!P0 SYNCS.PHASECHK.TRANS64 P0, [R7+URZ], R4 ;  /* 0x00000004070085a7 */ /* 0x000e64000800007f */
[----:B-1----:R-:W-:Y:S05]  /*88e0*/  @!P0 BRA `(.L_x_175) ;  /* 0xfffffffc00f08947 */ /* 0x002fea000383ffff */
[----:B------:R-:W-:Y:S05]  /*88f0*/  BRA `(.L_x_190) ;  /* 0xfffffff800a07947 */ /* 0x000fea000383ffff */
.L_x_176:
[----:B0-----:R0:W1:Y:S02]  /*8900*/  SYNCS.PHASECHK.TRANS64.TRYWAIT P0, [R6+URZ], R5 ;  /* 0x00000005060075a7 */ /* 0x001064000800017f */
[----:B-1----:R-:W-:Y:S05]  /*8910*/  @!P0 NANOSLEEP.SYNCS 0x989680 ;  /* 0x009896800000895d */ /* 0x002fea0003900000 */
[----:B------:R-:W1:Y:S02]  /*8920*/  @!P0 SYNCS.PHASECHK.TRANS64 P0, [R6+URZ], R5 ;  /* 0x00000005060085a7 */ /* 0x000e64000800007f */
[----:B-1----:R-:W-:Y:S05]  /*8930*/  @!P0 BRA `(.L_x_176) ;  /* 0xfffffffc00f08947 */ /* 0x002fea000383ffff */
[----:B------:R-:W-:Y:S05]  /*8940*/  BRA `(.L_x_191) ;  /* 0xfffffff800b07947 */ /* 0x000fea000383ffff */
.L_x_177:
[----:B0-----:R0:W1:Y:S02]  /*8950*/  SYNCS.PHASECHK.TRANS64.TRYWAIT P0, [R9+URZ], R4 ;  /* 0x00000004090075a7 */ /* 0x001064000800017f */
[----:B-1----:R-:W-:Y:S05]  /*8960*/  @!P0 NANOSLEEP.SYNCS 0x989680 ;  /* 0x009896800000895d */ /* 0x002fea0003900000 */
[----:B------:R-:W1:Y:S02]  /*8970*/  @!P0 SYNCS.PHASECHK.TRANS64 P0, [R9+URZ], R4 ;  /* 0x00000004090085a7 */ /* 0x000e64000800007f */
[----:B-1----:R-:W-:Y:S05]  /*8980*/  @!P0 BRA `(.L_x_177) ;  /* 0xfffffffc00f08947 */ /* 0x002fea000383ffff */
[----:B------:R-:W-:Y:S05]  /*8990*/  BRA `(.L_x_192) ;  /* 0xfffffff800c07947 */ /* 0x000fea000383ffff */
.L_x_178:
[----:B0-----:R0:W1:Y:S02]  /*89a0*/  SYNCS.PHASECHK.TRANS64.TRYWAIT P0, [R6+URZ], R5 ;  /* 0x00000005060075a7 */ /* 0x001064000800017f */
[----:B-1----:R-:W-:Y:S05]  /*89b0*/  @!P0 NANOSLEEP.SYNCS 0x989680 ;  /* 0x009896800000895d */ /* 0x002fea0003900000 */
[----:B------:R-:W1:Y:S02]  /*89c0*/  @!P0 SYNCS.PHASECHK.TRANS64 P0, [R6+URZ], R5 ;  /* 0x00000005060085a7 */ /* 0x000e64000800007f */
[----:B-1----:R-:W-:Y:S05]  /*89d0*/  @!P0 BRA `(.L_x_178) ;  /* 0xfffffffc00f08947 */ /* 0x002fea000383ffff */
[----:B------:R-:W-:Y:S05]  /*89e0*/  BRA `(.L_x_193) ;  /* 0xfffffff800d07947 */ /* 0x000fea000383ffff */
.L_x_179:
[----:B0-----:R0:W1:Y:S02]  /*89f0*/  SYNCS.PHASECHK.TRANS64.TRYWAIT P0, [R9+URZ], R4 ;  /* 0x00000004090075a7 */ /* 0x001064000800017f */
[----:B-1----:R-:W-:Y:S05]  /*8a00*/  @!P0 NANOSLEEP.SYNCS 0x989680 ;  /* 0x009896800000895d */ /* 0x002fea0003900000 */
[----:B------:R-:W1:Y:S02]  /*8a10*/  @!P0 SYNCS.PHASECHK.TRANS64 P0, [R9+URZ], R4 ;  /* 0x00000004090085a7 */ /* 0x000e64000800007f */
[----:B-1----:R-:W-:Y:S05]  /*8a20*/  @!P0 BRA `(.L_x_179) ;  /* 0xfffffffc00f08947 */ /* 0x002fea000383ffff */
[----:B------:R-:W-:Y:S05]  /*8a30*/  BRA `(.L_x_194) ;  /* 0xfffffff800e07947 */ /* 0x000fea000383ffff */
.L_x_180:
[----:B0-----:R0:W1:Y:S02]  /*8a40*/  SYNCS.PHASECHK.TRANS64.TRYWAIT P0, [R6+URZ], R5 ;  /* 0x00000005060075a7 */ /* 0x001064000800017f */
[----:B-1----:R-:W-:Y:S05]  /*8a50*/  @!P0 NANOSLEEP.SYNCS 0x989680 ;  /* 0x009896800000895d */ /* 0x002fea0003900000 */
[----:B------:R-:W1:Y:S02]  /*8a60*/  @!P0 SYNCS.PHASECHK.TRANS64 P0, [R6+URZ], R5 ;  /* 0x00000005060085a7 */ /* 0x000e64000800007f */
[----:B-1----:R-:W-:Y:S05]  /*8a70*/  @!P0 BRA `(.L_x_180) ;  /* 0xfffffffc00f08947 */ /* 0x002fea000383ffff */
[----:B------:R-:W-:Y:S05]  /*8a80*/  BRA `(.L_x_195) ;  /* 0xfffffff800e87947 */ /* 0x000fea000383ffff */
.L_x_196:
[----:B------:R-:W-:-:S00]  /*8a90*/  BRA `(.L_x_196) ;  /* 0xfffffffc00fc7947 */ /* 0x000fc0000383ffff */
[----:B------:R-:W-:-:S00]  /*8aa0*/  NOP ;  /* 0x0000000000007918 */ /* 0x000fc00000000000 */
        /* <DEDUP_REMOVED lines=13> */
.L_x_197:


//--------------------- .nv.shared._ZN7cutlass13device_kernelINS_4gemm6kernel13GemmUniversalIN4cute5tupleIJiiiiEEENS1_10collective13CollectiveMmaINS1_40MainloopSm90TmaGmmaWarpSpecializedSparseILi8ENS5_IJNS4_1CILi2EEENSA_ILi1EEESC_EEENS1_35KernelTmaWarpSpecializedCooperativeEEENS5_IJNSA_ILi256EEENSA_ILi64EEESH_EEENS_10bfloat16_tENS5_IJNS4_6LayoutINS5_IJiNS5_IJSB_iEEEiEEENS5_IJlNS5_IJSC_SB_EEElEEEEENSK_INS5_IJNS5_IJNS5_IJNSA_ILi8EEESB_NSA_ILi4EEEEEEiEEENS5_IJNS5_IJNSA_ILi16EEESB_SB_EEEiEEEiEEENS5_IJNS5_IJNS5_IJSH_SU_NSA_ILi1024EEEEEENSA_ILi4096EEEEEENS5_IJNS5_IJSC_NSA_ILi512EEENSA_ILi32EEEEEElEEElEEEEEEEESJ_NS5_IJlSC_lEEENS4_8TiledMMAINS4_8MMA_AtomIJNS4_4SM904GMMA6SPARSE28GMMA_64x64x32_F32BF16BF16_SSILNS1D_5MajorE0ELS1G_0ELNS1D_7ScaleInE1ELS1H_1ELNS1D_9SparseSelE0EEEEEENSK_ISD_NS5_IJSC_NSA_ILi0EEES1L_EEEEENS5_IJNS4_10UnderscoreES1O_S1O_EEEEENS4_13SM90_TMA_LOADENS4_14ComposedLayoutINS4_7SwizzleILi2ELi4ELi3EEENS4_25smem_sparse_ptr_flag_bitsILi2ELi16EEENSK_INS5_IJNS5_IJSC_SQ_EEENS5_IJSB_S13_EEEEEENS5_IJNS5_IJS1L_SH_EEESN_EEEEEEEvNS4_8identityENS4_23SM90_TMA_LOAD_MULTICASTENS1S_INS1T_ILi3ELi4ELi3EEENS4_18smem_ptr_flag_bitsILi16EEENSK_INS5_IJSQ_SH_EEENS5_IJSH_SC_EEEEEEEvS24_EENS_8epilogue10collective6detail29Sm90TmaWarpSpecializedAdapterINS2F_15DefaultEpilogueIfNS5_IJSC_llEEES2J_NS2E_6thread17LinearCombinationIfLi1EffLNS2K_9ScaleType4KindE0ELNS_15FloatRoundStyleE2EfEENS1_15EpilogueDefaultEEEEEvvEEEEvNT_6ParamsE --------------------------
	.section	.nv.shared._ZN7cutlass13device_kernelINS_4gemm6kernel13GemmUniversalIN4cute5tupleIJiiiiEEENS1_10collective13CollectiveMmaINS1_40MainloopSm90TmaGmmaWarpSpecializedSparseILi8ENS5_IJNS4_1CILi2EEENSA_ILi1EEESC_EEENS1_35KernelTmaWarpSpecializedCooperativeEEENS5_IJNSA_ILi256EEENSA_ILi64EEESH_EEENS_10bfloat16_tENS5_IJNS4_6LayoutINS5_IJiNS5_IJSB_iEEEiEEENS5_IJlNS5_IJSC_SB_EEElEEEEENSK_INS5_IJNS5_IJNS5_IJNSA_ILi8EEESB_NSA_ILi4EEEEEEiEEENS5_IJNS5_IJNSA_ILi16EEESB_SB_EEEiEEEiEEENS5_IJNS5_IJNS5_IJSH_SU_NSA_ILi1024EEEEEENSA_ILi4096EEEEEENS5_IJNS5_IJSC_NSA_ILi512EEENSA_ILi32EEEEEElEEElEEEEEEEESJ_NS5_IJlSC_lEEENS4_8TiledMMAINS4_8MMA_AtomIJNS4_4SM904GMMA6SPARSE28GMMA_64x64x32_F32BF16BF16_SSILNS1D_5MajorE0ELS1G_0ELNS1D_7ScaleInE1ELS1H_1ELNS1D_9SparseSelE0EEEEEENSK_ISD_NS5_IJSC_NSA_ILi0EEES1L_EEEEENS5_IJNS4_10UnderscoreES1O_S1O_EEEEENS4_13SM90_TMA_LOADENS4_14ComposedLayoutINS4_7SwizzleILi2ELi4ELi3EEENS4_25smem_sparse_ptr_flag_bitsILi2ELi16EEENSK_INS5_IJNS5_IJSC_SQ_EEENS5_IJSB_S13_EEEEEENS5_IJNS5_IJS1L_SH_EEESN_EEEEEEEvNS4_8identityENS4_23SM90_TMA_LOAD_MULTICASTENS1S_INS1T_ILi3ELi4ELi3EEENS4_18smem_ptr_flag_bitsILi16EEENSK_INS5_IJSQ_SH_EEENS5_IJSH_SC_EEEEEEEvS24_EENS_8epilogue10collective6detail29Sm90TmaWarpSpecializedAdapterINS2F_15DefaultEpilogueIfNS5_IJSC_llEEES2J_NS2E_6thread17LinearCombinationIfLi1EffLNS2K_9ScaleType4KindE0ELNS_15FloatRoundStyleE2EfEENS1_15EpilogueDefaultEEEEEvvEEEEvNT_6ParamsE,"aw",@nobits
	.sectionflags	@""
	.align	16
	.zero		1024


//--------------------- .nv.shared.reserved.0     --------------------------
	.section	.nv.shared.reserved.0,"aw",@nobits
	.weak		__nv_reservedSMEM_offset_0_alias
	.size		__nv_reservedSMEM_offset_0_alias, 0, 0
	.other		__nv_reservedSMEM_offset_0_alias,@"STO_CUDA_RESERVED_SHARED STV_DEFAULT"
__nv_reservedSMEM_offset_0_alias:
	.zero		0


//--------------------- .nv.global                --------------------------
	.section	.nv.global,"aw",@nobits
.nv.global:
	.type		_ZN39_INTERNAL_acd165d0_4_k_cu_f42c60ef_27404cute1_E,@object
	.size		_ZN39_INTERNAL_acd165d0_4_k_cu_f42c60ef_27404cute1_E,(_ZN39_INTERNAL_acd165d0_4_k_cu_f42c60ef_27404cuda3std3__45__cpo6cbeginE - _ZN39_INTERNAL_acd165d0_4_k_cu_f42c60ef_27404cute1_E)
_ZN39_INTERNAL_acd165d0_4_k_cu_f42c60ef_27404cute1_E:
	.zero		1
	.type		_ZN39_INTERNAL_acd165d0_4_k_cu_f42c60ef_27404cuda3std3__45__cpo6cbeginE,@object
	.size		_ZN39_INTERNAL_acd165d0_4_k_cu_f42c60ef_27404cuda3std3__45__cpo6cbeginE,(_ZN39_INTERNAL_acd165d0_4_k_cu_f42c60ef_27404cuda3std3__48in_placeE - _ZN39_INTERNAL_acd165d0_4_k_cu_f42c60ef_27404cuda3std3__45__cpo6cbeginE)
_ZN39_INTERNAL_acd165d0_4_k_cu_f42c60ef_27404cuda3std3__45__cpo6cbeginE:
	.zero		1
	.type		_ZN39_INTERNAL_acd165d0_4_k_cu_f42c60ef_27404cuda3std3__48in_placeE,@object
	.size		_ZN39_INTERNAL_acd165d0_4_k_cu_f42c60ef_27404cuda3std3__48in_placeE,(_ZN39_INTERNAL_acd165d0_4_k_cu_f42c60ef_27404cuda3std6ranges3__45__cpo9iter_moveE - _ZN39_INTERNAL_acd165d0_4_k_cu_f42c60ef_27404cuda3std3__48in_placeE)
_ZN39_INTERNAL_acd165d0_4_k_cu_f42c60ef_27404cuda3std3__48in_placeE:
	.zero		1
	.type		_ZN39_INTERNAL_acd165d0_4_k_cu_f42c60ef_27404cuda3std6ranges3__45__cpo9iter_moveE,@object
	.size		_ZN39_INTERNAL_acd165d0_4_k_cu_f42c60ef_27404cuda3std6ranges3__45__cpo9iter_moveE,(_ZN39_INTERNAL_acd165d0_4_k_cu_f42c60ef_27404cuda3std3__45__cpo5beginE - _ZN39_INTERNAL_acd165d0_4_k_cu_f42c60ef_27404cuda3std6ranges3__45__cpo9iter_moveE)
_ZN39_INTERNAL_acd165d0_4_k_cu_f42c60ef_27404cuda3std6ranges3__45__cpo9iter_moveE:
	.zero		1
	.type		_ZN39_INTERNAL_acd165d0_4_k_cu_f42c60ef_27404cuda3std3__45__cpo5beginE,@object
	.size		_ZN39_INTERNAL_acd165d0_4_k_cu_f42c60ef_27404cuda3std3__45__cpo5beginE,(_ZN39_INTERNAL_acd165d0_4_k_cu_f42c60ef_27404cuda3std3__441_GLOBAL__N__acd165d0_4_k_cu_f42c60ef_27406ignoreE - _ZN39_INTERNAL_acd165d0_4_k_cu_f42c60ef_27404cuda3std3__45__cpo5beginE)
_ZN39_INTERNAL_acd165d0_4_k_cu_f42c60ef_27404cuda3std3__45__cpo5beginE:
	.zero		1
	.type		_ZN39_INTERNAL_acd165d0_4_k_cu_f42c60ef_27404cuda3std3__441_GLOBAL__N__acd165d0_4_k_cu_f42c60ef_27406ignoreE,@object
	.size		_ZN39_INTERNAL_acd165d0_4_k_cu_f42c60ef_27404cuda3std3__441_GLOBAL__N__acd165d0_4_k_cu_f42c60ef_27406ignoreE,(_ZN39_INTERNAL_acd165d0_4_k_cu_f42c60ef_27404cute7productE - _ZN39_INTERNAL_acd165d0_4_k_cu_f42c60ef_27404cuda3std3__441_GLOBAL__N__acd165d0_4_k_cu_f42c60ef_27406ignoreE)
_ZN39_INTERNAL_acd165d0_4_k_cu_f42c60ef_27404cuda3std3__441_GLOBAL__N__acd165d0_4_k_cu_f42c60ef_27406ignoreE:
	.zero		1
	.type		_ZN39_INTERNAL_acd165d0_4_k_cu_f42c60ef_27404cute7productE,@object
	.size		_ZN39_INTERNAL_acd165d0_4_k_cu_f42c60ef_27404cute7productE,(_ZN39_INTERNAL_acd165d0_4_k_cu_f42c60ef_27404cuda3std3__45__cpo3endE - _ZN39_INTERNAL_acd165d0_4_k_cu_f42c60ef_27404cute7productE)
_ZN39_INTERNAL_acd165d0_4_k_cu_f42c60ef_27404cute7productE:
	.zero		1
	.type		_ZN39_INTERNAL_acd165d0_4_k_cu_f42c60ef_27404cuda3std3__45__cpo3endE,@object
	.size		_ZN39_INTERNAL_acd165d0_4_k_cu_f42c60ef_27404cuda3std3__45__cpo3endE,(_ZN39_INTERNAL_acd165d0_4_k_cu_f42c60ef_27404cuda3std3__419piecewise_constructE - _ZN39_INTERNAL_acd165d0_4_k_cu_f42c60ef_27404cuda3std3__45__cpo3endE)
_ZN39_INTERNAL_acd165d0_4_k_cu_f42c60ef_27404cuda3std3__45__cpo3endE:
	.zero		1
	.type		_ZN39_INTERNAL_acd165d0_4_k_cu_f42c60ef_27404cuda3std3__419piecewise_constructE,@object
	.size		_ZN39_INTERNAL_acd165d0_4_k_cu_f42c60ef_27404cuda3std3__419piecewise_constructE,(_ZN39_INTERNAL_acd165d0_4_k_cu_f42c60ef_27404cuda3std3__45__cpo4cendE - _ZN39_INTERNAL_acd165d0_4_k_cu_f42c60ef_27404cuda3std3__419piecewise_constructE)
_ZN39_INTERNAL_acd165d0_4_k_cu_f42c60ef_27404cuda3std3__419piecewise_constructE:
	.zero		1
	.type		_ZN39_INTERNAL_acd165d0_4_k_cu_f42c60ef_27404cuda3std3__45__cpo4cendE,@object
	.size		_ZN39_INTERNAL_acd165d0_4_k_cu_f42c60ef_27404cuda3std3__45__cpo4cendE,(_ZN39_INTERNAL_acd165d0_4_k_cu_f42c60ef_27404cuda3std6ranges3__45__cpo4swapE - _ZN39_INTERNAL_acd165d0_4_k_cu_f42c60ef_27404cuda3std3__45__cpo4cendE)
_ZN39_INTERNAL_acd165d0_4_k_cu_f42c60ef_27404cuda3std3__45__cpo4cendE:
	.zero		1
	.type		_ZN39_INTERNAL_acd165d0_4_k_cu_f42c60ef_27404cuda3std6ranges3__45__cpo4swapE,@object
	.size		_ZN39_INTERNAL_acd165d0_4_k_cu_f42c60ef_27404cuda3std6ranges3__45__cpo4swapE,(.L_7 - _ZN39_INTERNAL_acd165d0_4_k_cu_f42c60ef_27404cuda3std6ranges3__45__cpo4swapE)
_ZN39_INTERNAL_acd165d0_4_k_cu_f42c60ef_27404cuda3std6ranges3__45__cpo4swapE:
	.zero		1
.L_7:


//--------------------- .nv.constant0._ZN7cutlass13device_kernelINS_4gemm6kernel13GemmUniversalIN4cute5tupleIJiiiiEEENS1_10collective13CollectiveMmaINS1_40MainloopSm90TmaGmmaWarpSpecializedSparseILi8ENS5_IJNS4_1CILi2EEENSA_ILi1EEESC_EEENS1_35KernelTmaWarpSpecializedCooperativeEEENS5_IJNSA_ILi256EEENSA_ILi64EEESH_EEENS_10bfloat16_tENS5_IJNS4_6LayoutINS5_IJiNS5_IJSB_iEEEiEEENS5_IJlNS5_IJSC_SB_EEElEEEEENSK_INS5_IJNS5_IJNS5_IJNSA_ILi8EEESB_NSA_ILi4EEEEEEiEEENS5_IJNS5_IJNSA_ILi16EEESB_SB_EEEiEEEiEEENS5_IJNS5_IJNS5_IJSH_SU_NSA_ILi1024EEEEEENSA_ILi4096EEEEEENS5_IJNS5_IJSC_NSA_ILi512EEENSA_ILi32EEEEEElEEElEEEEEEEESJ_NS5_IJlSC_lEEENS4_8TiledMMAINS4_8MMA_AtomIJNS4_4SM904GMMA6SPARSE28GMMA_64x64x32_F32BF16BF16_SSILNS1D_5MajorE0ELS1G_0ELNS1D_7ScaleInE1ELS1H_1ELNS1D_9SparseSelE0EEEEEENSK_ISD_NS5_IJSC_NSA_ILi0EEES1L_EEEEENS5_IJNS4_10UnderscoreES1O_S1O_EEEEENS4_13SM90_TMA_LOADENS4_14ComposedLayoutINS4_7SwizzleILi2ELi4ELi3EEENS4_25smem_sparse_ptr_flag_bitsILi2ELi16EEENSK_INS5_IJNS5_IJSC_SQ_EEENS5_IJSB_S13_EEEEEENS5_IJNS5_IJS1L_SH_EEESN_EEEEEEEvNS4_8identityENS4_23SM90_TMA_LOAD_MULTICASTENS1S_INS1T_ILi3ELi4ELi3EEENS4_18smem_ptr_flag_bitsILi16EEENSK_INS5_IJSQ_SH_EEENS5_IJSH_SC_EEEEEEEvS24_EENS_8epilogue10collective6detail29Sm90TmaWarpSpecializedAdapterINS2F_15DefaultEpilogueIfNS5_IJSC_llEEES2J_NS2E_6thread17LinearCombinationIfLi1EffLNS2K_9ScaleType4KindE0ELNS_15FloatRoundStyleE2EfEENS1_15EpilogueDefaultEEEEEvvEEEEvNT_6ParamsE --------------------------
	.section	.nv.constant0._ZN7cutlass13device_kernelINS_4gemm6kernel13GemmUniversalIN4cute5tupleIJiiiiEEENS1_10collective13CollectiveMmaINS1_40MainloopSm90TmaGmmaWarpSpecializedSparseILi8ENS5_IJNS4_1CILi2EEENSA_ILi1EEESC_EEENS1_35KernelTmaWarpSpecializedCooperativeEEENS5_IJNSA_ILi256EEENSA_ILi64EEESH_EEENS_10bfloat16_tENS5_IJNS4_6LayoutINS5_IJiNS5_IJSB_iEEEiEEENS5_IJlNS5_IJSC_SB_EEElEEEEENSK_INS5_IJNS5_IJNS5_IJNSA_ILi8EEESB_NSA_ILi4EEEEEEiEEENS5_IJNS5_IJNSA_ILi16EEESB_SB_EEEiEEEiEEENS5_IJNS5_IJNS5_IJSH_SU_NSA_ILi1024EEEEEENSA_ILi4096EEEEEENS5_IJNS5_IJSC_NSA_ILi512EEENSA_ILi32EEEEEElEEElEEEEEEEESJ_NS5_IJlSC_lEEENS4_8TiledMMAINS4_8MMA_AtomIJNS4_4SM904GMMA6SPARSE28GMMA_64x64x32_F32BF16BF16_SSILNS1D_5MajorE0ELS1G_0ELNS1D_7ScaleInE1ELS1H_1ELNS1D_9SparseSelE0EEEEEENSK_ISD_NS5_IJSC_NSA_ILi0EEES1L_EEEEENS5_IJNS4_10UnderscoreES1O_S1O_EEEEENS4_13SM90_TMA_LOADENS4_14ComposedLayoutINS4_7SwizzleILi2ELi4ELi3EEENS4_25smem_sparse_ptr_flag_bitsILi2ELi16EEENSK_INS5_IJNS5_IJSC_SQ_EEENS5_IJSB_S13_EEEEEENS5_IJNS5_IJS1L_SH_EEESN_EEEEEEEvNS4_8identityENS4_23SM90_TMA_LOAD_MULTICASTENS1S_INS1T_ILi3ELi4ELi3EEENS4_18smem_ptr_flag_bitsILi16EEENSK_INS5_IJSQ_SH_EEENS5_IJSH_SC_EEEEEEEvS24_EENS_8epilogue10collective6detail29Sm90TmaWarpSpecializedAdapterINS2F_15DefaultEpilogueIfNS5_IJSC_llEEES2J_NS2E_6thread17LinearCombinationIfLi1EffLNS2K_9ScaleType4KindE0ELNS_15FloatRoundStyleE2EfEENS1_15EpilogueDefaultEEEEEvvEEEEvNT_6ParamsE,"a",@progbits
	.sectionflags	@""
	.align	4
.nv.constant0._ZN7cutlass13device_kernelINS_4gemm6kernel13GemmUniversalIN4cute5tupleIJiiiiEEENS1_10collective13CollectiveMmaINS1_40MainloopSm90TmaGmmaWarpSpecializedSparseILi8ENS5_IJNS4_1CILi2EEENSA_ILi1EEESC_EEENS1_35KernelTmaWarpSpecializedCooperativeEEENS5_IJNSA_ILi256EEENSA_ILi64EEESH_EEENS_10bfloat16_tENS5_IJNS4_6LayoutINS5_IJiNS5_IJSB_iEEEiEEENS5_IJlNS5_IJSC_SB_EEElEEEEENSK_INS5_IJNS5_IJNS5_IJNSA_ILi8EEESB_NSA_ILi4EEEEEEiEEENS5_IJNS5_IJNSA_ILi16EEESB_SB_EEEiEEEiEEENS5_IJNS5_IJNS5_IJSH_SU_NSA_ILi1024EEEEEENSA_ILi4096EEEEEENS5_IJNS5_IJSC_NSA_ILi512EEENSA_ILi32EEEEEElEEElEEEEEEEESJ_NS5_IJlSC_lEEENS4_8TiledMMAINS4_8MMA_AtomIJNS4_4SM904GMMA6SPARSE28GMMA_64x64x32_F32BF16BF16_SSILNS1D_5MajorE0ELS1G_0ELNS1D_7ScaleInE1ELS1H_1ELNS1D_9SparseSelE0EEEEEENSK_ISD_NS5_IJSC_NSA_ILi0EEES1L_EEEEENS5_IJNS4_10UnderscoreES1O_S1O_EEEEENS4_13SM90_TMA_LOADENS4_14ComposedLayoutINS4_7SwizzleILi2ELi4ELi3EEENS4_25smem_sparse_ptr_flag_bitsILi2ELi16EEENSK_INS5_IJNS5_IJSC_SQ_EEENS5_IJSB_S13_EEEEEENS5_IJNS5_IJS1L_SH_EEESN_EEEEEEEvNS4_8identityENS4_23SM90_TMA_LOAD_MULTICASTENS1S_INS1T_ILi3ELi4ELi3EEENS4_18smem_ptr_flag_bitsILi16EEENSK_INS5_IJSQ_SH_EEENS5_IJSH_SC_EEEEEEEvS24_EENS_8epilogue10collective6detail29Sm90TmaWarpSpecializedAdapterINS2F_15DefaultEpilogueIfNS5_IJSC_llEEES2J_NS2E_6thread17LinearCombinationIfLi1EffLNS2K_9ScaleType4KindE0ELNS_15FloatRoundStyleE2EfEENS1_15EpilogueDefaultEEEEEvvEEEEvNT_6ParamsE:
	.zero		1920


//--------------------- SYMBOLS --------------------------

	.type		.nv.reservedSmem.offset0,@object
	.size		.nv.reservedSmem.offset0,0x4
